//
// Generated by NVIDIA NVVM Compiler
//
// Compiler Build ID: CL-36424714
// Cuda compilation tools, release 13.0, V13.0.88
// Based on NVVM 20.0.0
//

.version 9.0
.target sm_100
.address_size 64

	// .globl	_Z17points2box_kerneliiPKiPiS1_S1_ii
.global .align 4 .b8 __cudart_i2opi_f[24] = {65, 144, 67, 60, 153, 149, 98, 219, 192, 221, 52, 245, 209, 87, 39, 252, 41, 21, 68, 78, 110, 131, 249, 162};

.visible .entry _Z17points2box_kerneliiPKiPiS1_S1_ii(
	.param .u32 _Z17points2box_kerneliiPKiPiS1_S1_ii_param_0,
	.param .u32 _Z17points2box_kerneliiPKiPiS1_S1_ii_param_1,
	.param .u64 .ptr .align 1 _Z17points2box_kerneliiPKiPiS1_S1_ii_param_2,
	.param .u64 .ptr .align 1 _Z17points2box_kerneliiPKiPiS1_S1_ii_param_3,
	.param .u64 .ptr .align 1 _Z17points2box_kerneliiPKiPiS1_S1_ii_param_4,
	.param .u64 .ptr .align 1 _Z17points2box_kerneliiPKiPiS1_S1_ii_param_5,
	.param .u32 _Z17points2box_kerneliiPKiPiS1_S1_ii_param_6,
	.param .u32 _Z17points2box_kerneliiPKiPiS1_S1_ii_param_7
)
{
	.reg .pred 	%p<23>;
	.reg .b32 	%r<69>;
	.reg .b64 	%rd<73>;

	ld.param.u32 	%r44, [_Z17points2box_kerneliiPKiPiS1_S1_ii_param_0];
	ld.param.u32 	%r45, [_Z17points2box_kerneliiPKiPiS1_S1_ii_param_1];
	ld.param.u64 	%rd10, [_Z17points2box_kerneliiPKiPiS1_S1_ii_param_2];
	ld.param.u64 	%rd11, [_Z17points2box_kerneliiPKiPiS1_S1_ii_param_3];
	ld.param.u64 	%rd12, [_Z17points2box_kerneliiPKiPiS1_S1_ii_param_4];
	ld.param.u32 	%r46, [_Z17points2box_kerneliiPKiPiS1_S1_ii_param_6];
	cvta.to.global.u64 	%rd1, %rd12;
	cvta.to.global.u64 	%rd2, %rd11;
	cvta.to.global.u64 	%rd3, %rd10;
	mov.u32 	%r47, %ctaid.x;
	mov.u32 	%r48, %tid.x;
	add.s32 	%r1, %r47, %r48;
	setp.ge.s32 	%p1, %r1, %r45;
	setp.lt.s32 	%p2, %r44, 1;
	or.pred  	%p3, %p1, %p2;
	@%p3 bra 	$L__BB0_17;
	cvt.s64.s32 	%rd4, %r1;
	and.b32  	%r2, %r44, 3;
	setp.lt.u32 	%p4, %r44, 4;
	mov.b32 	%r65, 0;
	@%p4 bra 	$L__BB0_12;
	and.b32  	%r65, %r44, 2147483644;
	neg.s32 	%r64, %r65;
	mul.lo.s32 	%r63, %r46, 3;
	shl.b32 	%r6, %r46, 2;
	shl.b32 	%r62, %r46, 1;
	shl.b32 	%r8, %r45, 2;
	shl.b32 	%r58, %r45, 1;
	mul.lo.s32 	%r57, %r45, 3;
	mov.b32 	%r56, 0;
	mov.u32 	%r59, %r45;
	mov.u32 	%r60, %r46;
	mov.u32 	%r61, %r56;
$L__BB0_3:
	cvt.s64.s32 	%rd13, %r56;
	add.s64 	%rd14, %rd13, %rd4;
	shl.b64 	%rd15, %rd14, 2;
	add.s64 	%rd5, %rd3, %rd15;
	ld.global.u32 	%r20, [%rd5];
	setp.eq.s32 	%p5, %r20, 0;
	setp.gt.s32 	%p6, %r20, %r46;
	or.pred  	%p7, %p5, %p6;
	@%p7 bra 	$L__BB0_5;
	cvt.s64.s32 	%rd16, %r61;
	cvt.s64.s32 	%rd17, %r20;
	add.s64 	%rd18, %rd17, %rd16;
	shl.b64 	%rd19, %rd18, 2;
	add.s64 	%rd20, %rd2, %rd19;
	mov.b32 	%r51, 1;
	st.global.u32 	[%rd20], %r51;
	ld.global.s32 	%rd21, [%rd5];
	add.s64 	%rd22, %rd21, %rd16;
	shl.b64 	%rd23, %rd22, 2;
	add.s64 	%rd24, %rd1, %rd23;
	st.global.u32 	[%rd24], %r1;
$L__BB0_5:
	cvt.s64.s32 	%rd25, %r59;
	add.s64 	%rd26, %rd25, %rd4;
	shl.b64 	%rd27, %rd26, 2;
	add.s64 	%rd6, %rd3, %rd27;
	ld.global.u32 	%r21, [%rd6];
	setp.eq.s32 	%p8, %r21, 0;
	setp.gt.s32 	%p9, %r21, %r46;
	or.pred  	%p10, %p8, %p9;
	@%p10 bra 	$L__BB0_7;
	cvt.s64.s32 	%rd28, %r60;
	cvt.s64.s32 	%rd29, %r21;
	add.s64 	%rd30, %rd29, %rd28;
	shl.b64 	%rd31, %rd30, 2;
	add.s64 	%rd32, %rd2, %rd31;
	mov.b32 	%r52, 1;
	st.global.u32 	[%rd32], %r52;
	ld.global.s32 	%rd33, [%rd6];
	add.s64 	%rd34, %rd33, %rd28;
	shl.b64 	%rd35, %rd34, 2;
	add.s64 	%rd36, %rd1, %rd35;
	st.global.u32 	[%rd36], %r1;
$L__BB0_7:
	cvt.s64.s32 	%rd37, %r58;
	add.s64 	%rd38, %rd37, %rd4;
	shl.b64 	%rd39, %rd38, 2;
	add.s64 	%rd7, %rd3, %rd39;
	ld.global.u32 	%r22, [%rd7];
	setp.eq.s32 	%p11, %r22, 0;
	setp.gt.s32 	%p12, %r22, %r46;
	or.pred  	%p13, %p11, %p12;
	@%p13 bra 	$L__BB0_9;
	cvt.s64.s32 	%rd40, %r62;
	cvt.s64.s32 	%rd41, %r22;
	add.s64 	%rd42, %rd41, %rd40;
	shl.b64 	%rd43, %rd42, 2;
	add.s64 	%rd44, %rd2, %rd43;
	mov.b32 	%r53, 1;
	st.global.u32 	[%rd44], %r53;
	ld.global.s32 	%rd45, [%rd7];
	add.s64 	%rd46, %rd45, %rd40;
	shl.b64 	%rd47, %rd46, 2;
	add.s64 	%rd48, %rd1, %rd47;
	st.global.u32 	[%rd48], %r1;
$L__BB0_9:
	cvt.s64.s32 	%rd49, %r57;
	add.s64 	%rd50, %rd49, %rd4;
	shl.b64 	%rd51, %rd50, 2;
	add.s64 	%rd8, %rd3, %rd51;
	ld.global.u32 	%r23, [%rd8];
	setp.eq.s32 	%p14, %r23, 0;
	setp.gt.s32 	%p15, %r23, %r46;
	or.pred  	%p16, %p14, %p15;
	@%p16 bra 	$L__BB0_11;
	cvt.s64.s32 	%rd52, %r63;
	cvt.s64.s32 	%rd53, %r23;
	add.s64 	%rd54, %rd53, %rd52;
	shl.b64 	%rd55, %rd54, 2;
	add.s64 	%rd56, %rd2, %rd55;
	mov.b32 	%r54, 1;
	st.global.u32 	[%rd56], %r54;
	ld.global.s32 	%rd57, [%rd8];
	add.s64 	%rd58, %rd57, %rd52;
	shl.b64 	%rd59, %rd58, 2;
	add.s64 	%rd60, %rd1, %rd59;
	st.global.u32 	[%rd60], %r1;
$L__BB0_11:
	add.s32 	%r64, %r64, 4;
	add.s32 	%r63, %r63, %r6;
	add.s32 	%r62, %r62, %r6;
	add.s32 	%r61, %r61, %r6;
	add.s32 	%r60, %r60, %r6;
	add.s32 	%r59, %r59, %r8;
	add.s32 	%r58, %r58, %r8;
	add.s32 	%r57, %r57, %r8;
	add.s32 	%r56, %r56, %r8;
	setp.ne.s32 	%p17, %r64, 0;
	@%p17 bra 	$L__BB0_3;
$L__BB0_12:
	setp.eq.s32 	%p18, %r2, 0;
	@%p18 bra 	$L__BB0_17;
	mul.lo.s32 	%r68, %r65, %r46;
	mul.lo.s32 	%r67, %r65, %r45;
	neg.s32 	%r66, %r2;
$L__BB0_14:
	.pragma "nounroll";
	cvt.s64.s32 	%rd61, %r67;
	add.s64 	%rd62, %rd61, %rd4;
	shl.b64 	%rd63, %rd62, 2;
	add.s64 	%rd9, %rd3, %rd63;
	ld.global.u32 	%r40, [%rd9];
	setp.eq.s32 	%p19, %r40, 0;
	setp.gt.s32 	%p20, %r40, %r46;
	or.pred  	%p21, %p19, %p20;
	@%p21 bra 	$L__BB0_16;
	cvt.s64.s32 	%rd64, %r68;
	cvt.s64.s32 	%rd65, %r40;
	add.s64 	%rd66, %rd65, %rd64;
	shl.b64 	%rd67, %rd66, 2;
	add.s64 	%rd68, %rd2, %rd67;
	mov.b32 	%r55, 1;
	st.global.u32 	[%rd68], %r55;
	ld.global.s32 	%rd69, [%rd9];
	add.s64 	%rd70, %rd69, %rd64;
	shl.b64 	%rd71, %rd70, 2;
	add.s64 	%rd72, %rd1, %rd71;
	st.global.u32 	[%rd72], %r1;
$L__BB0_16:
	add.s32 	%r68, %r68, %r46;
	add.s32 	%r67, %r67, %r45;
	add.s32 	%r66, %r66, 1;
	setp.ne.s32 	%p22, %r66, 0;
	@%p22 bra 	$L__BB0_14;
$L__BB0_17:
	ret;

}
	// .globl	_Z32distrituted_sample_points_kerneliiiiiPfPbS_S_
.visible .entry _Z32distrituted_sample_points_kerneliiiiiPfPbS_S_(
	.param .u32 _Z32distrituted_sample_points_kerneliiiiiPfPbS_S__param_0,
	.param .u32 _Z32distrituted_sample_points_kerneliiiiiPfPbS_S__param_1,
	.param .u32 _Z32distrituted_sample_points_kerneliiiiiPfPbS_S__param_2,
	.param .u32 _Z32distrituted_sample_points_kerneliiiiiPfPbS_S__param_3,
	.param .u32 _Z32distrituted_sample_points_kerneliiiiiPfPbS_S__param_4,
	.param .u64 .ptr .align 1 _Z32distrituted_sample_points_kerneliiiiiPfPbS_S__param_5,
	.param .u64 .ptr .align 1 _Z32distrituted_sample_points_kerneliiiiiPfPbS_S__param_6,
	.param .u64 .ptr .align 1 _Z32distrituted_sample_points_kerneliiiiiPfPbS_S__param_7,
	.param .u64 .ptr .align 1 _Z32distrituted_sample_points_kerneliiiiiPfPbS_S__param_8
)
{


	ret;

}
	// .globl	_Z21calculate_miou_kernelPfPbPiii
.visible .entry _Z21calculate_miou_kernelPfPbPiii(
	.param .u64 .ptr .align 1 _Z21calculate_miou_kernelPfPbPiii_param_0,
	.param .u64 .ptr .align 1 _Z21calculate_miou_kernelPfPbPiii_param_1,
	.param .u64 .ptr .align 1 _Z21calculate_miou_kernelPfPbPiii_param_2,
	.param .u32 _Z21calculate_miou_kernelPfPbPiii_param_3,
	.param .u32 _Z21calculate_miou_kernelPfPbPiii_param_4
)
{
	.reg .pred 	%p<29>;
	.reg .b16 	%rs<31>;
	.reg .b32 	%r<93>;
	.reg .b32 	%f<99>;
	.reg .b64 	%rd<42>;
	.reg .b64 	%fd<10>;

	ld.param.u64 	%rd10, [_Z21calculate_miou_kernelPfPbPiii_param_0];
	ld.param.u64 	%rd12, [_Z21calculate_miou_kernelPfPbPiii_param_1];
	ld.param.u64 	%rd11, [_Z21calculate_miou_kernelPfPbPiii_param_2];
	ld.param.u32 	%r14, [_Z21calculate_miou_kernelPfPbPiii_param_3];
	ld.param.u32 	%r15, [_Z21calculate_miou_kernelPfPbPiii_param_4];
	cvta.to.global.u64 	%rd1, %rd12;
	mov.u32 	%r16, %ctaid.y;
	mov.u32 	%r17, %tid.y;
	add.s32 	%r1, %r16, %r17;
	mov.u32 	%r18, %ctaid.x;
	mov.u32 	%r19, %tid.x;
	add.s32 	%r2, %r18, %r19;
	max.s32 	%r20, %r1, %r2;
	setp.ge.s32 	%p1, %r20, %r15;
	setp.eq.s32 	%p2, %r1, %r2;
	or.pred  	%p3, %p2, %p1;
	@%p3 bra 	$L__BB2_16;
	cvta.to.global.u64 	%rd13, %rd11;
	mul.wide.u32 	%rd14, %r1, 4;
	add.s64 	%rd15, %rd13, %rd14;
	ld.global.u32 	%r21, [%rd15];
	mul.wide.s32 	%rd16, %r2, 4;
	add.s64 	%rd17, %rd13, %rd16;
	ld.global.u32 	%r22, [%rd17];
	setp.ne.s32 	%p4, %r21, %r22;
	@%p4 bra 	$L__BB2_16;
	mul.lo.s32 	%r23, %r14, %r1;
	cvt.s64.s32 	%rd2, %r23;
	mul.lo.s32 	%r24, %r14, %r2;
	cvt.s64.s32 	%rd3, %r24;
	setp.lt.s32 	%p5, %r14, 1;
	mov.f64 	%fd8, 0d0000000000000000;
	mov.f64 	%fd9, %fd8;
	@%p5 bra 	$L__BB2_15;
	and.b32  	%r3, %r14, 7;
	setp.lt.u32 	%p6, %r14, 8;
	mov.f32 	%f98, 0f00000000;
	mov.b32 	%r91, 0;
	mov.f32 	%f97, %f98;
	@%p6 bra 	$L__BB2_6;
	and.b32  	%r91, %r14, 2147483640;
	neg.s32 	%r89, %r91;
	add.s64 	%rd18, %rd2, %rd1;
	add.s64 	%rd41, %rd18, 3;
	add.s64 	%rd19, %rd3, %rd1;
	add.s64 	%rd40, %rd19, 3;
	mov.f32 	%f98, 0f00000000;
$L__BB2_5:
	.pragma "nounroll";
	ld.global.s8 	%rs1, [%rd41+-3];
	cvt.s32.s16 	%r26, %rs1;
	ld.global.s8 	%rs2, [%rd40+-3];
	cvt.s32.s16 	%r27, %rs2;
	mul.wide.s16 	%r28, %rs2, %rs1;
	cvt.rn.f32.s32 	%f28, %r28;
	add.f32 	%f29, %f97, %f28;
	neg.s32 	%r29, %r27;
	setp.ne.s32 	%p7, %r26, %r29;
	selp.f32 	%f30, 0f3F800000, 0f00000000, %p7;
	add.f32 	%f31, %f98, %f30;
	ld.global.s8 	%rs3, [%rd41+-2];
	cvt.s32.s16 	%r30, %rs3;
	ld.global.s8 	%rs4, [%rd40+-2];
	cvt.s32.s16 	%r31, %rs4;
	mul.wide.s16 	%r32, %rs4, %rs3;
	cvt.rn.f32.s32 	%f32, %r32;
	add.f32 	%f33, %f29, %f32;
	neg.s32 	%r33, %r31;
	setp.ne.s32 	%p8, %r30, %r33;
	selp.f32 	%f34, 0f3F800000, 0f00000000, %p8;
	add.f32 	%f35, %f31, %f34;
	ld.global.s8 	%rs5, [%rd41+-1];
	cvt.s32.s16 	%r34, %rs5;
	ld.global.s8 	%rs6, [%rd40+-1];
	cvt.s32.s16 	%r35, %rs6;
	mul.wide.s16 	%r36, %rs6, %rs5;
	cvt.rn.f32.s32 	%f36, %r36;
	add.f32 	%f37, %f33, %f36;
	neg.s32 	%r37, %r35;
	setp.ne.s32 	%p9, %r34, %r37;
	selp.f32 	%f38, 0f3F800000, 0f00000000, %p9;
	add.f32 	%f39, %f35, %f38;
	ld.global.s8 	%rs7, [%rd41];
	cvt.s32.s16 	%r38, %rs7;
	ld.global.s8 	%rs8, [%rd40];
	cvt.s32.s16 	%r39, %rs8;
	mul.wide.s16 	%r40, %rs8, %rs7;
	cvt.rn.f32.s32 	%f40, %r40;
	add.f32 	%f41, %f37, %f40;
	neg.s32 	%r41, %r39;
	setp.ne.s32 	%p10, %r38, %r41;
	selp.f32 	%f42, 0f3F800000, 0f00000000, %p10;
	add.f32 	%f43, %f39, %f42;
	ld.global.s8 	%rs9, [%rd41+1];
	cvt.s32.s16 	%r42, %rs9;
	ld.global.s8 	%rs10, [%rd40+1];
	cvt.s32.s16 	%r43, %rs10;
	mul.wide.s16 	%r44, %rs10, %rs9;
	cvt.rn.f32.s32 	%f44, %r44;
	add.f32 	%f45, %f41, %f44;
	neg.s32 	%r45, %r43;
	setp.ne.s32 	%p11, %r42, %r45;
	selp.f32 	%f46, 0f3F800000, 0f00000000, %p11;
	add.f32 	%f47, %f43, %f46;
	ld.global.s8 	%rs11, [%rd41+2];
	cvt.s32.s16 	%r46, %rs11;
	ld.global.s8 	%rs12, [%rd40+2];
	cvt.s32.s16 	%r47, %rs12;
	mul.wide.s16 	%r48, %rs12, %rs11;
	cvt.rn.f32.s32 	%f48, %r48;
	add.f32 	%f49, %f45, %f48;
	neg.s32 	%r49, %r47;
	setp.ne.s32 	%p12, %r46, %r49;
	selp.f32 	%f50, 0f3F800000, 0f00000000, %p12;
	add.f32 	%f51, %f47, %f50;
	ld.global.s8 	%rs13, [%rd41+3];
	cvt.s32.s16 	%r50, %rs13;
	ld.global.s8 	%rs14, [%rd40+3];
	cvt.s32.s16 	%r51, %rs14;
	mul.wide.s16 	%r52, %rs14, %rs13;
	cvt.rn.f32.s32 	%f52, %r52;
	add.f32 	%f53, %f49, %f52;
	neg.s32 	%r53, %r51;
	setp.ne.s32 	%p13, %r50, %r53;
	selp.f32 	%f54, 0f3F800000, 0f00000000, %p13;
	add.f32 	%f55, %f51, %f54;
	ld.global.s8 	%rs15, [%rd41+4];
	cvt.s32.s16 	%r54, %rs15;
	ld.global.s8 	%rs16, [%rd40+4];
	cvt.s32.s16 	%r55, %rs16;
	mul.wide.s16 	%r56, %rs16, %rs15;
	cvt.rn.f32.s32 	%f56, %r56;
	add.f32 	%f97, %f53, %f56;
	neg.s32 	%r57, %r55;
	setp.ne.s32 	%p14, %r54, %r57;
	selp.f32 	%f57, 0f3F800000, 0f00000000, %p14;
	add.f32 	%f98, %f55, %f57;
	add.s32 	%r89, %r89, 8;
	add.s64 	%rd41, %rd41, 8;
	add.s64 	%rd40, %rd40, 8;
	setp.ne.s32 	%p15, %r89, 0;
	@%p15 bra 	$L__BB2_5;
$L__BB2_6:
	setp.eq.s32 	%p16, %r3, 0;
	@%p16 bra 	$L__BB2_14;
	and.b32  	%r9, %r14, 3;
	setp.lt.u32 	%p17, %r3, 4;
	@%p17 bra 	$L__BB2_9;
	cvt.u64.u32 	%rd20, %r91;
	add.s64 	%rd21, %rd20, %rd2;
	add.s64 	%rd22, %rd1, %rd21;
	ld.global.s8 	%rs17, [%rd22];
	cvt.s32.s16 	%r58, %rs17;
	add.s64 	%rd23, %rd20, %rd3;
	add.s64 	%rd24, %rd1, %rd23;
	ld.global.s8 	%rs18, [%rd24];
	cvt.s32.s16 	%r59, %rs18;
	mul.wide.s16 	%r60, %rs18, %rs17;
	cvt.rn.f32.s32 	%f59, %r60;
	add.f32 	%f60, %f97, %f59;
	neg.s32 	%r61, %r59;
	setp.ne.s32 	%p18, %r58, %r61;
	selp.f32 	%f61, 0f3F800000, 0f00000000, %p18;
	add.f32 	%f62, %f98, %f61;
	ld.global.s8 	%rs19, [%rd22+1];
	cvt.s32.s16 	%r62, %rs19;
	ld.global.s8 	%rs20, [%rd24+1];
	cvt.s32.s16 	%r63, %rs20;
	mul.wide.s16 	%r64, %rs20, %rs19;
	cvt.rn.f32.s32 	%f63, %r64;
	add.f32 	%f64, %f60, %f63;
	neg.s32 	%r65, %r63;
	setp.ne.s32 	%p19, %r62, %r65;
	selp.f32 	%f65, 0f3F800000, 0f00000000, %p19;
	add.f32 	%f66, %f62, %f65;
	ld.global.s8 	%rs21, [%rd22+2];
	cvt.s32.s16 	%r66, %rs21;
	ld.global.s8 	%rs22, [%rd24+2];
	cvt.s32.s16 	%r67, %rs22;
	mul.wide.s16 	%r68, %rs22, %rs21;
	cvt.rn.f32.s32 	%f67, %r68;
	add.f32 	%f68, %f64, %f67;
	neg.s32 	%r69, %r67;
	setp.ne.s32 	%p20, %r66, %r69;
	selp.f32 	%f69, 0f3F800000, 0f00000000, %p20;
	add.f32 	%f70, %f66, %f69;
	ld.global.s8 	%rs23, [%rd22+3];
	cvt.s32.s16 	%r70, %rs23;
	ld.global.s8 	%rs24, [%rd24+3];
	cvt.s32.s16 	%r71, %rs24;
	mul.wide.s16 	%r72, %rs24, %rs23;
	cvt.rn.f32.s32 	%f71, %r72;
	add.f32 	%f97, %f68, %f71;
	neg.s32 	%r73, %r71;
	setp.ne.s32 	%p21, %r70, %r73;
	selp.f32 	%f72, 0f3F800000, 0f00000000, %p21;
	add.f32 	%f98, %f70, %f72;
	add.s32 	%r91, %r91, 4;
$L__BB2_9:
	setp.eq.s32 	%p22, %r9, 0;
	@%p22 bra 	$L__BB2_14;
	setp.eq.s32 	%p23, %r9, 1;
	@%p23 bra 	$L__BB2_12;
	cvt.u64.u32 	%rd25, %r91;
	add.s64 	%rd26, %rd25, %rd2;
	add.s64 	%rd27, %rd1, %rd26;
	ld.global.s8 	%rs25, [%rd27];
	cvt.s32.s16 	%r74, %rs25;
	add.s64 	%rd28, %rd25, %rd3;
	add.s64 	%rd29, %rd1, %rd28;
	ld.global.s8 	%rs26, [%rd29];
	cvt.s32.s16 	%r75, %rs26;
	mul.wide.s16 	%r76, %rs26, %rs25;
	cvt.rn.f32.s32 	%f74, %r76;
	add.f32 	%f75, %f97, %f74;
	neg.s32 	%r77, %r75;
	setp.ne.s32 	%p24, %r74, %r77;
	selp.f32 	%f76, 0f3F800000, 0f00000000, %p24;
	add.f32 	%f77, %f98, %f76;
	ld.global.s8 	%rs27, [%rd27+1];
	cvt.s32.s16 	%r78, %rs27;
	ld.global.s8 	%rs28, [%rd29+1];
	cvt.s32.s16 	%r79, %rs28;
	mul.wide.s16 	%r80, %rs28, %rs27;
	cvt.rn.f32.s32 	%f78, %r80;
	add.f32 	%f97, %f75, %f78;
	neg.s32 	%r81, %r79;
	setp.ne.s32 	%p25, %r78, %r81;
	selp.f32 	%f79, 0f3F800000, 0f00000000, %p25;
	add.f32 	%f98, %f77, %f79;
	add.s32 	%r91, %r91, 2;
$L__BB2_12:
	and.b32  	%r82, %r14, 1;
	setp.eq.b32 	%p26, %r82, 1;
	not.pred 	%p27, %p26;
	@%p27 bra 	$L__BB2_14;
	cvt.u64.u32 	%rd30, %r91;
	add.s64 	%rd31, %rd30, %rd2;
	add.s64 	%rd32, %rd1, %rd31;
	ld.global.s8 	%rs29, [%rd32];
	cvt.s32.s16 	%r83, %rs29;
	add.s64 	%rd33, %rd30, %rd3;
	add.s64 	%rd34, %rd1, %rd33;
	ld.global.s8 	%rs30, [%rd34];
	cvt.s32.s16 	%r84, %rs30;
	mul.wide.s16 	%r85, %rs30, %rs29;
	cvt.rn.f32.s32 	%f80, %r85;
	add.f32 	%f97, %f97, %f80;
	neg.s32 	%r86, %r84;
	setp.ne.s32 	%p28, %r83, %r86;
	selp.f32 	%f81, 0f3F800000, 0f00000000, %p28;
	add.f32 	%f98, %f98, %f81;
$L__BB2_14:
	cvt.f64.f32 	%fd8, %f97;
	cvt.f64.f32 	%fd9, %f98;
$L__BB2_15:
	cvta.to.global.u64 	%rd35, %rd10;
	max.f64 	%fd6, %fd9, 0d3FF0000000000000;
	div.rn.f64 	%fd7, %fd8, %fd6;
	cvt.rn.f32.f64 	%f82, %fd7;
	mad.lo.s32 	%r87, %r15, %r1, %r2;
	mul.wide.s32 	%rd36, %r87, 4;
	add.s64 	%rd37, %rd35, %rd36;
	st.global.f32 	[%rd37], %f82;
	mad.lo.s32 	%r88, %r15, %r2, %r1;
	mul.wide.s32 	%rd38, %r88, 4;
	add.s64 	%rd39, %rd35, %rd38;
	st.global.f32 	[%rd39], %f82;
$L__BB2_16:
	ret;

}
	// .globl	_Z14box2map_kerneliiiiPKfS0_Pf
.visible .entry _Z14box2map_kerneliiiiPKfS0_Pf(
	.param .u32 _Z14box2map_kerneliiiiPKfS0_Pf_param_0,
	.param .u32 _Z14box2map_kerneliiiiPKfS0_Pf_param_1,
	.param .u32 _Z14box2map_kerneliiiiPKfS0_Pf_param_2,
	.param .u32 _Z14box2map_kerneliiiiPKfS0_Pf_param_3,
	.param .u64 .ptr .align 1 _Z14box2map_kerneliiiiPKfS0_Pf_param_4,
	.param .u64 .ptr .align 1 _Z14box2map_kerneliiiiPKfS0_Pf_param_5,
	.param .u64 .ptr .align 1 _Z14box2map_kerneliiiiPKfS0_Pf_param_6
)
{
	.local .align 4 .b8 	__local_depot3[28];
	.reg .b64 	%SP;
	.reg .b64 	%SPL;
	.reg .pred 	%p<213>;
	.reg .b32 	%r<979>;
	.reg .b32 	%f<623>;
	.reg .b64 	%rd<463>;
	.reg .b64 	%fd<54>;

	mov.u64 	%SPL, __local_depot3;
	ld.param.u32 	%r344, [_Z14box2map_kerneliiiiPKfS0_Pf_param_0];
	ld.param.u32 	%r341, [_Z14box2map_kerneliiiiPKfS0_Pf_param_1];
	ld.param.u32 	%r342, [_Z14box2map_kerneliiiiPKfS0_Pf_param_2];
	ld.param.u32 	%r343, [_Z14box2map_kerneliiiiPKfS0_Pf_param_3];
	ld.param.u64 	%rd175, [_Z14box2map_kerneliiiiPKfS0_Pf_param_4];
	ld.param.u64 	%rd176, [_Z14box2map_kerneliiiiPKfS0_Pf_param_5];
	ld.param.u64 	%rd177, [_Z14box2map_kerneliiiiPKfS0_Pf_param_6];
	cvta.to.global.u64 	%rd1, %rd176;
	cvta.to.global.u64 	%rd2, %rd177;
	add.u64 	%rd3, %SPL, 0;
	mov.u32 	%r345, %ctaid.x;
	shl.b32 	%r346, %r345, 2;
	mov.u32 	%r347, %tid.x;
	add.s32 	%r1, %r346, %r347;
	setp.ge.s32 	%p1, %r1, %r344;
	@%p1 bra 	$L__BB3_218;
	cvta.to.global.u64 	%rd179, %rd175;
	mul.lo.s32 	%r348, %r1, 7;
	mul.wide.s32 	%rd180, %r348, 4;
	add.s64 	%rd181, %rd179, %rd180;
	ld.global.f32 	%f1, [%rd181];
	ld.global.f32 	%f2, [%rd181+4];
	ld.global.f32 	%f3, [%rd181+12];
	ld.global.f32 	%f4, [%rd181+16];
	ld.global.f32 	%f5, [%rd181+24];
	mul.f32 	%f129, %f5, 0f3F22F983;
	cvt.rni.s32.f32 	%r939, %f129;
	cvt.rn.f32.s32 	%f130, %r939;
	fma.rn.f32 	%f131, %f130, 0fBFC90FDA, %f5;
	fma.rn.f32 	%f132, %f130, 0fB3A22168, %f131;
	fma.rn.f32 	%f610, %f130, 0fA7C234C5, %f132;
	abs.f32 	%f7, %f5;
	setp.ltu.f32 	%p2, %f7, 0f47CE4780;
	mov.u32 	%r879, %r939;
	mov.f32 	%f595, %f610;
	@%p2 bra 	$L__BB3_9;
	setp.neu.f32 	%p3, %f7, 0f7F800000;
	@%p3 bra 	$L__BB3_4;
	mov.f32 	%f135, 0f00000000;
	mul.rn.f32 	%f595, %f5, %f135;
	mov.b32 	%r879, 0;
	bra.uni 	$L__BB3_9;
$L__BB3_4:
	mov.b32 	%r3, %f5;
	shl.b32 	%r350, %r3, 8;
	or.b32  	%r4, %r350, -2147483648;
	mov.b64 	%rd394, 0;
	mov.b32 	%r876, 0;
	mov.u64 	%rd392, __cudart_i2opi_f;
	mov.u64 	%rd393, %rd3;
$L__BB3_5:
	.pragma "nounroll";
	ld.global.nc.u32 	%r351, [%rd392];
	mad.wide.u32 	%rd184, %r351, %r4, %rd394;
	shr.u64 	%rd394, %rd184, 32;
	st.local.u32 	[%rd393], %rd184;
	add.s32 	%r876, %r876, 1;
	add.s64 	%rd393, %rd393, 4;
	add.s64 	%rd392, %rd392, 4;
	setp.ne.s32 	%p4, %r876, 6;
	@%p4 bra 	$L__BB3_5;
	shr.u32 	%r352, %r3, 23;
	st.local.u32 	[%rd3+24], %rd394;
	and.b32  	%r7, %r352, 31;
	and.b32  	%r353, %r352, 224;
	add.s32 	%r354, %r353, -128;
	shr.u32 	%r355, %r354, 5;
	mul.wide.u32 	%rd185, %r355, 4;
	sub.s64 	%rd10, %rd3, %rd185;
	ld.local.u32 	%r877, [%rd10+24];
	ld.local.u32 	%r878, [%rd10+20];
	setp.eq.s32 	%p5, %r7, 0;
	@%p5 bra 	$L__BB3_8;
	shf.l.wrap.b32 	%r877, %r878, %r877, %r7;
	ld.local.u32 	%r356, [%rd10+16];
	shf.l.wrap.b32 	%r878, %r356, %r878, %r7;
$L__BB3_8:
	shr.u32 	%r357, %r877, 30;
	shf.l.wrap.b32 	%r358, %r878, %r877, 2;
	shl.b32 	%r359, %r878, 2;
	shr.u32 	%r360, %r358, 31;
	add.s32 	%r361, %r360, %r357;
	neg.s32 	%r362, %r361;
	setp.lt.s32 	%p6, %r3, 0;
	selp.b32 	%r879, %r362, %r361, %p6;
	xor.b32  	%r363, %r358, %r3;
	shr.s32 	%r364, %r358, 31;
	xor.b32  	%r365, %r364, %r358;
	xor.b32  	%r366, %r364, %r359;
	cvt.u64.u32 	%rd186, %r365;
	shl.b64 	%rd187, %rd186, 32;
	cvt.u64.u32 	%rd188, %r366;
	or.b64  	%rd189, %rd187, %rd188;
	cvt.rn.f64.s64 	%fd1, %rd189;
	mul.f64 	%fd2, %fd1, 0d3BF921FB54442D19;
	cvt.rn.f32.f64 	%f133, %fd2;
	neg.f32 	%f134, %f133;
	setp.lt.s32 	%p7, %r363, 0;
	selp.f32 	%f595, %f134, %f133, %p7;
$L__BB3_9:
	setp.ltu.f32 	%p8, %f7, 0f47CE4780;
	add.s32 	%r368, %r879, 1;
	mul.rn.f32 	%f136, %f595, %f595;
	and.b32  	%r369, %r879, 1;
	setp.eq.b32 	%p9, %r369, 1;
	selp.f32 	%f137, %f595, 0f3F800000, %p9;
	fma.rn.f32 	%f138, %f136, %f137, 0f00000000;
	fma.rn.f32 	%f139, %f136, 0f37CBAC00, 0fBAB607ED;
	selp.f32 	%f140, 0fB94D4153, %f139, %p9;
	selp.f32 	%f141, 0f3C0885E4, 0f3D2AAABB, %p9;
	fma.rn.f32 	%f142, %f140, %f136, %f141;
	selp.f32 	%f143, 0fBE2AAAA8, 0fBEFFFFFF, %p9;
	fma.rn.f32 	%f144, %f142, %f136, %f143;
	fma.rn.f32 	%f145, %f144, %f138, %f137;
	and.b32  	%r370, %r368, 2;
	setp.eq.s32 	%p10, %r370, 0;
	mov.f32 	%f146, 0f00000000;
	sub.f32 	%f147, %f146, %f145;
	selp.f32 	%f148, %f145, %f147, %p10;
	mul.f32 	%f11, %f3, %f148;
	mov.u32 	%r883, %r939;
	mov.f32 	%f596, %f610;
	@%p8 bra 	$L__BB3_17;
	setp.neu.f32 	%p11, %f7, 0f7F800000;
	@%p11 bra 	$L__BB3_12;
	mov.f32 	%f151, 0f00000000;
	mul.rn.f32 	%f596, %f5, %f151;
	mov.b32 	%r883, 0;
	bra.uni 	$L__BB3_17;
$L__BB3_12:
	mov.b32 	%r16, %f5;
	shl.b32 	%r372, %r16, 8;
	or.b32  	%r17, %r372, -2147483648;
	mov.b64 	%rd397, 0;
	mov.b32 	%r880, 0;
	mov.u64 	%rd395, __cudart_i2opi_f;
	mov.u64 	%rd396, %rd3;
$L__BB3_13:
	.pragma "nounroll";
	ld.global.nc.u32 	%r373, [%rd395];
	mad.wide.u32 	%rd192, %r373, %r17, %rd397;
	shr.u64 	%rd397, %rd192, 32;
	st.local.u32 	[%rd396], %rd192;
	add.s32 	%r880, %r880, 1;
	add.s64 	%rd396, %rd396, 4;
	add.s64 	%rd395, %rd395, 4;
	setp.ne.s32 	%p12, %r880, 6;
	@%p12 bra 	$L__BB3_13;
	shr.u32 	%r374, %r16, 23;
	st.local.u32 	[%rd3+24], %rd397;
	and.b32  	%r20, %r374, 31;
	and.b32  	%r375, %r374, 224;
	add.s32 	%r376, %r375, -128;
	shr.u32 	%r377, %r376, 5;
	mul.wide.u32 	%rd193, %r377, 4;
	sub.s64 	%rd17, %rd3, %rd193;
	ld.local.u32 	%r881, [%rd17+24];
	ld.local.u32 	%r882, [%rd17+20];
	setp.eq.s32 	%p13, %r20, 0;
	@%p13 bra 	$L__BB3_16;
	shf.l.wrap.b32 	%r881, %r882, %r881, %r20;
	ld.local.u32 	%r378, [%rd17+16];
	shf.l.wrap.b32 	%r882, %r378, %r882, %r20;
$L__BB3_16:
	shr.u32 	%r379, %r881, 30;
	shf.l.wrap.b32 	%r380, %r882, %r881, 2;
	shl.b32 	%r381, %r882, 2;
	shr.u32 	%r382, %r380, 31;
	add.s32 	%r383, %r382, %r379;
	neg.s32 	%r384, %r383;
	setp.lt.s32 	%p14, %r16, 0;
	selp.b32 	%r883, %r384, %r383, %p14;
	xor.b32  	%r385, %r380, %r16;
	shr.s32 	%r386, %r380, 31;
	xor.b32  	%r387, %r386, %r380;
	xor.b32  	%r388, %r386, %r381;
	cvt.u64.u32 	%rd194, %r387;
	shl.b64 	%rd195, %rd194, 32;
	cvt.u64.u32 	%rd196, %r388;
	or.b64  	%rd197, %rd195, %rd196;
	cvt.rn.f64.s64 	%fd3, %rd197;
	mul.f64 	%fd4, %fd3, 0d3BF921FB54442D19;
	cvt.rn.f32.f64 	%f149, %fd4;
	neg.f32 	%f150, %f149;
	setp.lt.s32 	%p15, %r385, 0;
	selp.f32 	%f596, %f150, %f149, %p15;
$L__BB3_17:
	setp.ltu.f32 	%p16, %f7, 0f47CE4780;
	mul.rn.f32 	%f152, %f596, %f596;
	and.b32  	%r390, %r883, 1;
	setp.eq.b32 	%p17, %r390, 1;
	selp.f32 	%f153, 0f3F800000, %f596, %p17;
	fma.rn.f32 	%f154, %f152, %f153, 0f00000000;
	fma.rn.f32 	%f155, %f152, 0f37CBAC00, 0fBAB607ED;
	selp.f32 	%f156, %f155, 0fB94D4153, %p17;
	selp.f32 	%f157, 0f3D2AAABB, 0f3C0885E4, %p17;
	fma.rn.f32 	%f158, %f156, %f152, %f157;
	selp.f32 	%f159, 0fBEFFFFFF, 0fBE2AAAA8, %p17;
	fma.rn.f32 	%f160, %f158, %f152, %f159;
	fma.rn.f32 	%f161, %f160, %f154, %f153;
	and.b32  	%r391, %r883, 2;
	setp.eq.s32 	%p18, %r391, 0;
	mov.f32 	%f162, 0f00000000;
	sub.f32 	%f163, %f162, %f161;
	selp.f32 	%f164, %f161, %f163, %p18;
	mul.f32 	%f165, %f4, %f164;
	abs.f32 	%f166, %f165;
	abs.f32 	%f167, %f11;
	add.f32 	%f168, %f167, %f166;
	fma.rn.f32 	%f15, %f168, 0f3F000000, %f2;
	mov.u32 	%r887, %r939;
	mov.f32 	%f597, %f610;
	@%p16 bra 	$L__BB3_25;
	setp.neu.f32 	%p19, %f7, 0f7F800000;
	@%p19 bra 	$L__BB3_20;
	mov.f32 	%f171, 0f00000000;
	mul.rn.f32 	%f597, %f5, %f171;
	mov.b32 	%r887, 0;
	bra.uni 	$L__BB3_25;
$L__BB3_20:
	mov.b32 	%r29, %f5;
	shl.b32 	%r393, %r29, 8;
	or.b32  	%r30, %r393, -2147483648;
	mov.b64 	%rd400, 0;
	mov.b32 	%r884, 0;
	mov.u64 	%rd398, __cudart_i2opi_f;
	mov.u64 	%rd399, %rd3;
$L__BB3_21:
	.pragma "nounroll";
	ld.global.nc.u32 	%r394, [%rd398];
	mad.wide.u32 	%rd200, %r394, %r30, %rd400;
	shr.u64 	%rd400, %rd200, 32;
	st.local.u32 	[%rd399], %rd200;
	add.s32 	%r884, %r884, 1;
	add.s64 	%rd399, %rd399, 4;
	add.s64 	%rd398, %rd398, 4;
	setp.ne.s32 	%p20, %r884, 6;
	@%p20 bra 	$L__BB3_21;
	shr.u32 	%r395, %r29, 23;
	st.local.u32 	[%rd3+24], %rd400;
	and.b32  	%r33, %r395, 31;
	and.b32  	%r396, %r395, 224;
	add.s32 	%r397, %r396, -128;
	shr.u32 	%r398, %r397, 5;
	mul.wide.u32 	%rd201, %r398, 4;
	sub.s64 	%rd24, %rd3, %rd201;
	ld.local.u32 	%r885, [%rd24+24];
	ld.local.u32 	%r886, [%rd24+20];
	setp.eq.s32 	%p21, %r33, 0;
	@%p21 bra 	$L__BB3_24;
	shf.l.wrap.b32 	%r885, %r886, %r885, %r33;
	ld.local.u32 	%r399, [%rd24+16];
	shf.l.wrap.b32 	%r886, %r399, %r886, %r33;
$L__BB3_24:
	shr.u32 	%r400, %r885, 30;
	shf.l.wrap.b32 	%r401, %r886, %r885, 2;
	shl.b32 	%r402, %r886, 2;
	shr.u32 	%r403, %r401, 31;
	add.s32 	%r404, %r403, %r400;
	neg.s32 	%r405, %r404;
	setp.lt.s32 	%p22, %r29, 0;
	selp.b32 	%r887, %r405, %r404, %p22;
	xor.b32  	%r406, %r401, %r29;
	shr.s32 	%r407, %r401, 31;
	xor.b32  	%r408, %r407, %r401;
	xor.b32  	%r409, %r407, %r402;
	cvt.u64.u32 	%rd202, %r408;
	shl.b64 	%rd203, %rd202, 32;
	cvt.u64.u32 	%rd204, %r409;
	or.b64  	%rd205, %rd203, %rd204;
	cvt.rn.f64.s64 	%fd5, %rd205;
	mul.f64 	%fd6, %fd5, 0d3BF921FB54442D19;
	cvt.rn.f32.f64 	%f169, %fd6;
	neg.f32 	%f170, %f169;
	setp.lt.s32 	%p23, %r406, 0;
	selp.f32 	%f597, %f170, %f169, %p23;
$L__BB3_25:
	setp.ltu.f32 	%p24, %f7, 0f47CE4780;
	mul.rn.f32 	%f172, %f597, %f597;
	and.b32  	%r411, %r887, 1;
	setp.eq.b32 	%p25, %r411, 1;
	selp.f32 	%f173, 0f3F800000, %f597, %p25;
	fma.rn.f32 	%f174, %f172, %f173, 0f00000000;
	fma.rn.f32 	%f175, %f172, 0f37CBAC00, 0fBAB607ED;
	selp.f32 	%f176, %f175, 0fB94D4153, %p25;
	selp.f32 	%f177, 0f3D2AAABB, 0f3C0885E4, %p25;
	fma.rn.f32 	%f178, %f176, %f172, %f177;
	selp.f32 	%f179, 0fBEFFFFFF, 0fBE2AAAA8, %p25;
	fma.rn.f32 	%f180, %f178, %f172, %f179;
	fma.rn.f32 	%f181, %f180, %f174, %f173;
	and.b32  	%r412, %r887, 2;
	setp.eq.s32 	%p26, %r412, 0;
	mov.f32 	%f182, 0f00000000;
	sub.f32 	%f183, %f182, %f181;
	selp.f32 	%f184, %f181, %f183, %p26;
	mul.f32 	%f19, %f3, %f184;
	mov.u32 	%r891, %r939;
	mov.f32 	%f598, %f610;
	@%p24 bra 	$L__BB3_33;
	setp.neu.f32 	%p27, %f7, 0f7F800000;
	@%p27 bra 	$L__BB3_28;
	mov.f32 	%f187, 0f00000000;
	mul.rn.f32 	%f598, %f5, %f187;
	mov.b32 	%r891, 0;
	bra.uni 	$L__BB3_33;
$L__BB3_28:
	mov.b32 	%r42, %f5;
	shl.b32 	%r414, %r42, 8;
	or.b32  	%r43, %r414, -2147483648;
	mov.b64 	%rd403, 0;
	mov.b32 	%r888, 0;
	mov.u64 	%rd401, __cudart_i2opi_f;
	mov.u64 	%rd402, %rd3;
$L__BB3_29:
	.pragma "nounroll";
	ld.global.nc.u32 	%r415, [%rd401];
	mad.wide.u32 	%rd208, %r415, %r43, %rd403;
	shr.u64 	%rd403, %rd208, 32;
	st.local.u32 	[%rd402], %rd208;
	add.s32 	%r888, %r888, 1;
	add.s64 	%rd402, %rd402, 4;
	add.s64 	%rd401, %rd401, 4;
	setp.ne.s32 	%p28, %r888, 6;
	@%p28 bra 	$L__BB3_29;
	shr.u32 	%r416, %r42, 23;
	st.local.u32 	[%rd3+24], %rd403;
	and.b32  	%r46, %r416, 31;
	and.b32  	%r417, %r416, 224;
	add.s32 	%r418, %r417, -128;
	shr.u32 	%r419, %r418, 5;
	mul.wide.u32 	%rd209, %r419, 4;
	sub.s64 	%rd31, %rd3, %rd209;
	ld.local.u32 	%r889, [%rd31+24];
	ld.local.u32 	%r890, [%rd31+20];
	setp.eq.s32 	%p29, %r46, 0;
	@%p29 bra 	$L__BB3_32;
	shf.l.wrap.b32 	%r889, %r890, %r889, %r46;
	ld.local.u32 	%r420, [%rd31+16];
	shf.l.wrap.b32 	%r890, %r420, %r890, %r46;
$L__BB3_32:
	shr.u32 	%r421, %r889, 30;
	shf.l.wrap.b32 	%r422, %r890, %r889, 2;
	shl.b32 	%r423, %r890, 2;
	shr.u32 	%r424, %r422, 31;
	add.s32 	%r425, %r424, %r421;
	neg.s32 	%r426, %r425;
	setp.lt.s32 	%p30, %r42, 0;
	selp.b32 	%r891, %r426, %r425, %p30;
	xor.b32  	%r427, %r422, %r42;
	shr.s32 	%r428, %r422, 31;
	xor.b32  	%r429, %r428, %r422;
	xor.b32  	%r430, %r428, %r423;
	cvt.u64.u32 	%rd210, %r429;
	shl.b64 	%rd211, %rd210, 32;
	cvt.u64.u32 	%rd212, %r430;
	or.b64  	%rd213, %rd211, %rd212;
	cvt.rn.f64.s64 	%fd7, %rd213;
	mul.f64 	%fd8, %fd7, 0d3BF921FB54442D19;
	cvt.rn.f32.f64 	%f185, %fd8;
	neg.f32 	%f186, %f185;
	setp.lt.s32 	%p31, %r427, 0;
	selp.f32 	%f598, %f186, %f185, %p31;
$L__BB3_33:
	setp.ltu.f32 	%p32, %f7, 0f47CE4780;
	add.s32 	%r432, %r891, 1;
	mul.rn.f32 	%f188, %f598, %f598;
	and.b32  	%r433, %r891, 1;
	setp.eq.b32 	%p33, %r433, 1;
	selp.f32 	%f189, %f598, 0f3F800000, %p33;
	fma.rn.f32 	%f190, %f188, %f189, 0f00000000;
	fma.rn.f32 	%f191, %f188, 0f37CBAC00, 0fBAB607ED;
	selp.f32 	%f192, 0fB94D4153, %f191, %p33;
	selp.f32 	%f193, 0f3C0885E4, 0f3D2AAABB, %p33;
	fma.rn.f32 	%f194, %f192, %f188, %f193;
	selp.f32 	%f195, 0fBE2AAAA8, 0fBEFFFFFF, %p33;
	fma.rn.f32 	%f196, %f194, %f188, %f195;
	fma.rn.f32 	%f197, %f196, %f190, %f189;
	and.b32  	%r434, %r432, 2;
	setp.eq.s32 	%p34, %r434, 0;
	mov.f32 	%f198, 0f00000000;
	sub.f32 	%f199, %f198, %f197;
	selp.f32 	%f200, %f197, %f199, %p34;
	mul.f32 	%f201, %f4, %f200;
	abs.f32 	%f202, %f201;
	abs.f32 	%f203, %f19;
	add.f32 	%f204, %f203, %f202;
	fma.rn.f32 	%f23, %f204, 0f3F000000, %f1;
	mov.u32 	%r895, %r939;
	mov.f32 	%f599, %f610;
	@%p32 bra 	$L__BB3_41;
	setp.neu.f32 	%p35, %f7, 0f7F800000;
	@%p35 bra 	$L__BB3_36;
	mov.f32 	%f207, 0f00000000;
	mul.rn.f32 	%f599, %f5, %f207;
	mov.b32 	%r895, 0;
	bra.uni 	$L__BB3_41;
$L__BB3_36:
	mov.b32 	%r55, %f5;
	shl.b32 	%r436, %r55, 8;
	or.b32  	%r56, %r436, -2147483648;
	mov.b64 	%rd406, 0;
	mov.b32 	%r892, 0;
	mov.u64 	%rd404, __cudart_i2opi_f;
	mov.u64 	%rd405, %rd3;
$L__BB3_37:
	.pragma "nounroll";
	ld.global.nc.u32 	%r437, [%rd404];
	mad.wide.u32 	%rd216, %r437, %r56, %rd406;
	shr.u64 	%rd406, %rd216, 32;
	st.local.u32 	[%rd405], %rd216;
	add.s32 	%r892, %r892, 1;
	add.s64 	%rd405, %rd405, 4;
	add.s64 	%rd404, %rd404, 4;
	setp.ne.s32 	%p36, %r892, 6;
	@%p36 bra 	$L__BB3_37;
	shr.u32 	%r438, %r55, 23;
	st.local.u32 	[%rd3+24], %rd406;
	and.b32  	%r59, %r438, 31;
	and.b32  	%r439, %r438, 224;
	add.s32 	%r440, %r439, -128;
	shr.u32 	%r441, %r440, 5;
	mul.wide.u32 	%rd217, %r441, 4;
	sub.s64 	%rd38, %rd3, %rd217;
	ld.local.u32 	%r893, [%rd38+24];
	ld.local.u32 	%r894, [%rd38+20];
	setp.eq.s32 	%p37, %r59, 0;
	@%p37 bra 	$L__BB3_40;
	shf.l.wrap.b32 	%r893, %r894, %r893, %r59;
	ld.local.u32 	%r442, [%rd38+16];
	shf.l.wrap.b32 	%r894, %r442, %r894, %r59;
$L__BB3_40:
	shr.u32 	%r443, %r893, 30;
	shf.l.wrap.b32 	%r444, %r894, %r893, 2;
	shl.b32 	%r445, %r894, 2;
	shr.u32 	%r446, %r444, 31;
	add.s32 	%r447, %r446, %r443;
	neg.s32 	%r448, %r447;
	setp.lt.s32 	%p38, %r55, 0;
	selp.b32 	%r895, %r448, %r447, %p38;
	xor.b32  	%r449, %r444, %r55;
	shr.s32 	%r450, %r444, 31;
	xor.b32  	%r451, %r450, %r444;
	xor.b32  	%r452, %r450, %r445;
	cvt.u64.u32 	%rd218, %r451;
	shl.b64 	%rd219, %rd218, 32;
	cvt.u64.u32 	%rd220, %r452;
	or.b64  	%rd221, %rd219, %rd220;
	cvt.rn.f64.s64 	%fd9, %rd221;
	mul.f64 	%fd10, %fd9, 0d3BF921FB54442D19;
	cvt.rn.f32.f64 	%f205, %fd10;
	neg.f32 	%f206, %f205;
	setp.lt.s32 	%p39, %r449, 0;
	selp.f32 	%f599, %f206, %f205, %p39;
$L__BB3_41:
	setp.ltu.f32 	%p40, %f7, 0f47CE4780;
	add.s32 	%r454, %r895, 1;
	mul.rn.f32 	%f208, %f599, %f599;
	and.b32  	%r455, %r895, 1;
	setp.eq.b32 	%p41, %r455, 1;
	selp.f32 	%f209, %f599, 0f3F800000, %p41;
	fma.rn.f32 	%f210, %f208, %f209, 0f00000000;
	fma.rn.f32 	%f211, %f208, 0f37CBAC00, 0fBAB607ED;
	selp.f32 	%f212, 0fB94D4153, %f211, %p41;
	selp.f32 	%f213, 0f3C0885E4, 0f3D2AAABB, %p41;
	fma.rn.f32 	%f214, %f212, %f208, %f213;
	selp.f32 	%f215, 0fBE2AAAA8, 0fBEFFFFFF, %p41;
	fma.rn.f32 	%f216, %f214, %f208, %f215;
	fma.rn.f32 	%f217, %f216, %f210, %f209;
	and.b32  	%r456, %r454, 2;
	setp.eq.s32 	%p42, %r456, 0;
	mov.f32 	%f218, 0f00000000;
	sub.f32 	%f219, %f218, %f217;
	selp.f32 	%f220, %f217, %f219, %p42;
	mul.f32 	%f27, %f3, %f220;
	mov.u32 	%r899, %r939;
	mov.f32 	%f600, %f610;
	@%p40 bra 	$L__BB3_49;
	setp.neu.f32 	%p43, %f7, 0f7F800000;
	@%p43 bra 	$L__BB3_44;
	mov.f32 	%f223, 0f00000000;
	mul.rn.f32 	%f600, %f5, %f223;
	mov.b32 	%r899, 0;
	bra.uni 	$L__BB3_49;
$L__BB3_44:
	mov.b32 	%r68, %f5;
	shl.b32 	%r458, %r68, 8;
	or.b32  	%r69, %r458, -2147483648;
	mov.b64 	%rd409, 0;
	mov.b32 	%r896, 0;
	mov.u64 	%rd407, __cudart_i2opi_f;
	mov.u64 	%rd408, %rd3;
$L__BB3_45:
	.pragma "nounroll";
	ld.global.nc.u32 	%r459, [%rd407];
	mad.wide.u32 	%rd224, %r459, %r69, %rd409;
	shr.u64 	%rd409, %rd224, 32;
	st.local.u32 	[%rd408], %rd224;
	add.s32 	%r896, %r896, 1;
	add.s64 	%rd408, %rd408, 4;
	add.s64 	%rd407, %rd407, 4;
	setp.ne.s32 	%p44, %r896, 6;
	@%p44 bra 	$L__BB3_45;
	shr.u32 	%r460, %r68, 23;
	st.local.u32 	[%rd3+24], %rd409;
	and.b32  	%r72, %r460, 31;
	and.b32  	%r461, %r460, 224;
	add.s32 	%r462, %r461, -128;
	shr.u32 	%r463, %r462, 5;
	mul.wide.u32 	%rd225, %r463, 4;
	sub.s64 	%rd45, %rd3, %rd225;
	ld.local.u32 	%r897, [%rd45+24];
	ld.local.u32 	%r898, [%rd45+20];
	setp.eq.s32 	%p45, %r72, 0;
	@%p45 bra 	$L__BB3_48;
	shf.l.wrap.b32 	%r897, %r898, %r897, %r72;
	ld.local.u32 	%r464, [%rd45+16];
	shf.l.wrap.b32 	%r898, %r464, %r898, %r72;
$L__BB3_48:
	shr.u32 	%r465, %r897, 30;
	shf.l.wrap.b32 	%r466, %r898, %r897, 2;
	shl.b32 	%r467, %r898, 2;
	shr.u32 	%r468, %r466, 31;
	add.s32 	%r469, %r468, %r465;
	neg.s32 	%r470, %r469;
	setp.lt.s32 	%p46, %r68, 0;
	selp.b32 	%r899, %r470, %r469, %p46;
	xor.b32  	%r471, %r466, %r68;
	shr.s32 	%r472, %r466, 31;
	xor.b32  	%r473, %r472, %r466;
	xor.b32  	%r474, %r472, %r467;
	cvt.u64.u32 	%rd226, %r473;
	shl.b64 	%rd227, %rd226, 32;
	cvt.u64.u32 	%rd228, %r474;
	or.b64  	%rd229, %rd227, %rd228;
	cvt.rn.f64.s64 	%fd11, %rd229;
	mul.f64 	%fd12, %fd11, 0d3BF921FB54442D19;
	cvt.rn.f32.f64 	%f221, %fd12;
	neg.f32 	%f222, %f221;
	setp.lt.s32 	%p47, %r471, 0;
	selp.f32 	%f600, %f222, %f221, %p47;
$L__BB3_49:
	setp.ltu.f32 	%p48, %f7, 0f47CE4780;
	mul.rn.f32 	%f224, %f600, %f600;
	and.b32  	%r476, %r899, 1;
	setp.eq.b32 	%p49, %r476, 1;
	selp.f32 	%f225, 0f3F800000, %f600, %p49;
	fma.rn.f32 	%f226, %f224, %f225, 0f00000000;
	fma.rn.f32 	%f227, %f224, 0f37CBAC00, 0fBAB607ED;
	selp.f32 	%f228, %f227, 0fB94D4153, %p49;
	selp.f32 	%f229, 0f3D2AAABB, 0f3C0885E4, %p49;
	fma.rn.f32 	%f230, %f228, %f224, %f229;
	selp.f32 	%f231, 0fBEFFFFFF, 0fBE2AAAA8, %p49;
	fma.rn.f32 	%f232, %f230, %f224, %f231;
	fma.rn.f32 	%f233, %f232, %f226, %f225;
	and.b32  	%r477, %r899, 2;
	setp.eq.s32 	%p50, %r477, 0;
	mov.f32 	%f234, 0f00000000;
	sub.f32 	%f235, %f234, %f233;
	selp.f32 	%f236, %f233, %f235, %p50;
	mul.f32 	%f237, %f4, %f236;
	abs.f32 	%f238, %f237;
	abs.f32 	%f239, %f27;
	add.f32 	%f240, %f239, %f238;
	mul.f32 	%f31, %f240, 0f3F000000;
	mov.u32 	%r903, %r939;
	mov.f32 	%f601, %f610;
	@%p48 bra 	$L__BB3_57;
	setp.neu.f32 	%p51, %f7, 0f7F800000;
	@%p51 bra 	$L__BB3_52;
	mov.f32 	%f243, 0f00000000;
	mul.rn.f32 	%f601, %f5, %f243;
	mov.b32 	%r903, 0;
	bra.uni 	$L__BB3_57;
$L__BB3_52:
	mov.b32 	%r81, %f5;
	shl.b32 	%r479, %r81, 8;
	or.b32  	%r82, %r479, -2147483648;
	mov.b64 	%rd412, 0;
	mov.b32 	%r900, 0;
	mov.u64 	%rd410, __cudart_i2opi_f;
	mov.u64 	%rd411, %rd3;
$L__BB3_53:
	.pragma "nounroll";
	ld.global.nc.u32 	%r480, [%rd410];
	mad.wide.u32 	%rd232, %r480, %r82, %rd412;
	shr.u64 	%rd412, %rd232, 32;
	st.local.u32 	[%rd411], %rd232;
	add.s32 	%r900, %r900, 1;
	add.s64 	%rd411, %rd411, 4;
	add.s64 	%rd410, %rd410, 4;
	setp.ne.s32 	%p52, %r900, 6;
	@%p52 bra 	$L__BB3_53;
	shr.u32 	%r481, %r81, 23;
	st.local.u32 	[%rd3+24], %rd412;
	and.b32  	%r85, %r481, 31;
	and.b32  	%r482, %r481, 224;
	add.s32 	%r483, %r482, -128;
	shr.u32 	%r484, %r483, 5;
	mul.wide.u32 	%rd233, %r484, 4;
	sub.s64 	%rd52, %rd3, %rd233;
	ld.local.u32 	%r901, [%rd52+24];
	ld.local.u32 	%r902, [%rd52+20];
	setp.eq.s32 	%p53, %r85, 0;
	@%p53 bra 	$L__BB3_56;
	shf.l.wrap.b32 	%r901, %r902, %r901, %r85;
	ld.local.u32 	%r485, [%rd52+16];
	shf.l.wrap.b32 	%r902, %r485, %r902, %r85;
$L__BB3_56:
	shr.u32 	%r486, %r901, 30;
	shf.l.wrap.b32 	%r487, %r902, %r901, 2;
	shl.b32 	%r488, %r902, 2;
	shr.u32 	%r489, %r487, 31;
	add.s32 	%r490, %r489, %r486;
	neg.s32 	%r491, %r490;
	setp.lt.s32 	%p54, %r81, 0;
	selp.b32 	%r903, %r491, %r490, %p54;
	xor.b32  	%r492, %r487, %r81;
	shr.s32 	%r493, %r487, 31;
	xor.b32  	%r494, %r493, %r487;
	xor.b32  	%r495, %r493, %r488;
	cvt.u64.u32 	%rd234, %r494;
	shl.b64 	%rd235, %rd234, 32;
	cvt.u64.u32 	%rd236, %r495;
	or.b64  	%rd237, %rd235, %rd236;
	cvt.rn.f64.s64 	%fd13, %rd237;
	mul.f64 	%fd14, %fd13, 0d3BF921FB54442D19;
	cvt.rn.f32.f64 	%f241, %fd14;
	neg.f32 	%f242, %f241;
	setp.lt.s32 	%p55, %r492, 0;
	selp.f32 	%f601, %f242, %f241, %p55;
$L__BB3_57:
	setp.ltu.f32 	%p56, %f7, 0f47CE4780;
	mul.rn.f32 	%f244, %f601, %f601;
	and.b32  	%r497, %r903, 1;
	setp.eq.b32 	%p57, %r497, 1;
	selp.f32 	%f245, 0f3F800000, %f601, %p57;
	fma.rn.f32 	%f246, %f244, %f245, 0f00000000;
	fma.rn.f32 	%f247, %f244, 0f37CBAC00, 0fBAB607ED;
	selp.f32 	%f248, %f247, 0fB94D4153, %p57;
	selp.f32 	%f249, 0f3D2AAABB, 0f3C0885E4, %p57;
	fma.rn.f32 	%f250, %f248, %f244, %f249;
	selp.f32 	%f251, 0fBEFFFFFF, 0fBE2AAAA8, %p57;
	fma.rn.f32 	%f252, %f250, %f244, %f251;
	fma.rn.f32 	%f253, %f252, %f246, %f245;
	and.b32  	%r498, %r903, 2;
	setp.eq.s32 	%p58, %r498, 0;
	mov.f32 	%f254, 0f00000000;
	sub.f32 	%f255, %f254, %f253;
	selp.f32 	%f256, %f253, %f255, %p58;
	mul.f32 	%f35, %f3, %f256;
	mov.u32 	%r907, %r939;
	mov.f32 	%f602, %f610;
	@%p56 bra 	$L__BB3_65;
	setp.neu.f32 	%p59, %f7, 0f7F800000;
	@%p59 bra 	$L__BB3_60;
	mov.f32 	%f259, 0f00000000;
	mul.rn.f32 	%f602, %f5, %f259;
	mov.b32 	%r907, 0;
	bra.uni 	$L__BB3_65;
$L__BB3_60:
	mov.b32 	%r94, %f5;
	shl.b32 	%r500, %r94, 8;
	or.b32  	%r95, %r500, -2147483648;
	mov.b64 	%rd415, 0;
	mov.b32 	%r904, 0;
	mov.u64 	%rd413, __cudart_i2opi_f;
	mov.u64 	%rd414, %rd3;
$L__BB3_61:
	.pragma "nounroll";
	ld.global.nc.u32 	%r501, [%rd413];
	mad.wide.u32 	%rd240, %r501, %r95, %rd415;
	shr.u64 	%rd415, %rd240, 32;
	st.local.u32 	[%rd414], %rd240;
	add.s32 	%r904, %r904, 1;
	add.s64 	%rd414, %rd414, 4;
	add.s64 	%rd413, %rd413, 4;
	setp.ne.s32 	%p60, %r904, 6;
	@%p60 bra 	$L__BB3_61;
	shr.u32 	%r502, %r94, 23;
	st.local.u32 	[%rd3+24], %rd415;
	and.b32  	%r98, %r502, 31;
	and.b32  	%r503, %r502, 224;
	add.s32 	%r504, %r503, -128;
	shr.u32 	%r505, %r504, 5;
	mul.wide.u32 	%rd241, %r505, 4;
	sub.s64 	%rd59, %rd3, %rd241;
	ld.local.u32 	%r905, [%rd59+24];
	ld.local.u32 	%r906, [%rd59+20];
	setp.eq.s32 	%p61, %r98, 0;
	@%p61 bra 	$L__BB3_64;
	shf.l.wrap.b32 	%r905, %r906, %r905, %r98;
	ld.local.u32 	%r506, [%rd59+16];
	shf.l.wrap.b32 	%r906, %r506, %r906, %r98;
$L__BB3_64:
	shr.u32 	%r507, %r905, 30;
	shf.l.wrap.b32 	%r508, %r906, %r905, 2;
	shl.b32 	%r509, %r906, 2;
	shr.u32 	%r510, %r508, 31;
	add.s32 	%r511, %r510, %r507;
	neg.s32 	%r512, %r511;
	setp.lt.s32 	%p62, %r94, 0;
	selp.b32 	%r907, %r512, %r511, %p62;
	xor.b32  	%r513, %r508, %r94;
	shr.s32 	%r514, %r508, 31;
	xor.b32  	%r515, %r514, %r508;
	xor.b32  	%r516, %r514, %r509;
	cvt.u64.u32 	%rd242, %r515;
	shl.b64 	%rd243, %rd242, 32;
	cvt.u64.u32 	%rd244, %r516;
	or.b64  	%rd245, %rd243, %rd244;
	cvt.rn.f64.s64 	%fd15, %rd245;
	mul.f64 	%fd16, %fd15, 0d3BF921FB54442D19;
	cvt.rn.f32.f64 	%f257, %fd16;
	neg.f32 	%f258, %f257;
	setp.lt.s32 	%p63, %r513, 0;
	selp.f32 	%f602, %f258, %f257, %p63;
$L__BB3_65:
	add.s32 	%r518, %r907, 1;
	mul.rn.f32 	%f260, %f602, %f602;
	and.b32  	%r519, %r907, 1;
	setp.eq.b32 	%p64, %r519, 1;
	selp.f32 	%f261, %f602, 0f3F800000, %p64;
	fma.rn.f32 	%f262, %f260, %f261, 0f00000000;
	fma.rn.f32 	%f263, %f260, 0f37CBAC00, 0fBAB607ED;
	selp.f32 	%f264, 0fB94D4153, %f263, %p64;
	selp.f32 	%f265, 0f3C0885E4, 0f3D2AAABB, %p64;
	fma.rn.f32 	%f266, %f264, %f260, %f265;
	selp.f32 	%f267, 0fBE2AAAA8, 0fBEFFFFFF, %p64;
	fma.rn.f32 	%f268, %f266, %f260, %f267;
	fma.rn.f32 	%f269, %f268, %f262, %f261;
	and.b32  	%r520, %r518, 2;
	setp.eq.s32 	%p65, %r520, 0;
	mov.f32 	%f270, 0f00000000;
	sub.f32 	%f271, %f270, %f269;
	selp.f32 	%f272, %f269, %f271, %p65;
	mul.f32 	%f273, %f4, %f272;
	abs.f32 	%f274, %f273;
	abs.f32 	%f275, %f35;
	add.f32 	%f276, %f275, %f274;
	mul.f32 	%f39, %f276, 0f3F000000;
	cvt.f64.f32 	%fd17, %f5;
	setp.gtu.f64 	%p66, %fd17, 0d3FF921FB54442D18;
	@%p66 bra 	$L__BB3_131;
	setp.ltu.f32 	%p67, %f7, 0f47CE4780;
	mov.u32 	%r911, %r939;
	mov.f32 	%f603, %f610;
	@%p67 bra 	$L__BB3_74;
	setp.neu.f32 	%p68, %f7, 0f7F800000;
	@%p68 bra 	$L__BB3_69;
	mov.f32 	%f279, 0f00000000;
	mul.rn.f32 	%f603, %f5, %f279;
	mov.b32 	%r911, 0;
	bra.uni 	$L__BB3_74;
$L__BB3_69:
	mov.b32 	%r107, %f5;
	shl.b32 	%r522, %r107, 8;
	or.b32  	%r108, %r522, -2147483648;
	mov.b64 	%rd418, 0;
	mov.b32 	%r908, 0;
	mov.u64 	%rd416, __cudart_i2opi_f;
	mov.u64 	%rd417, %rd3;
$L__BB3_70:
	.pragma "nounroll";
	ld.global.nc.u32 	%r523, [%rd416];
	mad.wide.u32 	%rd248, %r523, %r108, %rd418;
	shr.u64 	%rd418, %rd248, 32;
	st.local.u32 	[%rd417], %rd248;
	add.s32 	%r908, %r908, 1;
	add.s64 	%rd417, %rd417, 4;
	add.s64 	%rd416, %rd416, 4;
	setp.ne.s32 	%p69, %r908, 6;
	@%p69 bra 	$L__BB3_70;
	shr.u32 	%r524, %r107, 23;
	st.local.u32 	[%rd3+24], %rd418;
	and.b32  	%r111, %r524, 31;
	and.b32  	%r525, %r524, 224;
	add.s32 	%r526, %r525, -128;
	shr.u32 	%r527, %r526, 5;
	mul.wide.u32 	%rd249, %r527, 4;
	sub.s64 	%rd66, %rd3, %rd249;
	ld.local.u32 	%r909, [%rd66+24];
	ld.local.u32 	%r910, [%rd66+20];
	setp.eq.s32 	%p70, %r111, 0;
	@%p70 bra 	$L__BB3_73;
	shf.l.wrap.b32 	%r909, %r910, %r909, %r111;
	ld.local.u32 	%r528, [%rd66+16];
	shf.l.wrap.b32 	%r910, %r528, %r910, %r111;
$L__BB3_73:
	shr.u32 	%r529, %r909, 30;
	shf.l.wrap.b32 	%r530, %r910, %r909, 2;
	shl.b32 	%r531, %r910, 2;
	shr.u32 	%r532, %r530, 31;
	add.s32 	%r533, %r532, %r529;
	neg.s32 	%r534, %r533;
	setp.lt.s32 	%p71, %r107, 0;
	selp.b32 	%r911, %r534, %r533, %p71;
	xor.b32  	%r535, %r530, %r107;
	shr.s32 	%r536, %r530, 31;
	xor.b32  	%r537, %r536, %r530;
	xor.b32  	%r538, %r536, %r531;
	cvt.u64.u32 	%rd250, %r537;
	shl.b64 	%rd251, %rd250, 32;
	cvt.u64.u32 	%rd252, %r538;
	or.b64  	%rd253, %rd251, %rd252;
	cvt.rn.f64.s64 	%fd18, %rd253;
	mul.f64 	%fd19, %fd18, 0d3BF921FB54442D19;
	cvt.rn.f32.f64 	%f277, %fd19;
	neg.f32 	%f278, %f277;
	setp.lt.s32 	%p72, %r535, 0;
	selp.f32 	%f603, %f278, %f277, %p72;
$L__BB3_74:
	setp.ltu.f32 	%p73, %f7, 0f47CE4780;
	mul.rn.f32 	%f280, %f603, %f603;
	and.b32  	%r540, %r911, 1;
	setp.eq.b32 	%p74, %r540, 1;
	selp.f32 	%f281, 0f3F800000, %f603, %p74;
	fma.rn.f32 	%f282, %f280, %f281, 0f00000000;
	fma.rn.f32 	%f283, %f280, 0f37CBAC00, 0fBAB607ED;
	selp.f32 	%f284, %f283, 0fB94D4153, %p74;
	selp.f32 	%f285, 0f3D2AAABB, 0f3C0885E4, %p74;
	fma.rn.f32 	%f286, %f284, %f280, %f285;
	selp.f32 	%f287, 0fBEFFFFFF, 0fBE2AAAA8, %p74;
	fma.rn.f32 	%f288, %f286, %f280, %f287;
	fma.rn.f32 	%f289, %f288, %f282, %f281;
	and.b32  	%r541, %r911, 2;
	setp.eq.s32 	%p75, %r541, 0;
	mov.f32 	%f290, 0f00000000;
	sub.f32 	%f291, %f290, %f289;
	selp.f32 	%f43, %f289, %f291, %p75;
	mov.u32 	%r915, %r939;
	mov.f32 	%f604, %f610;
	@%p73 bra 	$L__BB3_82;
	setp.neu.f32 	%p76, %f7, 0f7F800000;
	@%p76 bra 	$L__BB3_77;
	mov.f32 	%f294, 0f00000000;
	mul.rn.f32 	%f604, %f5, %f294;
	mov.b32 	%r915, 0;
	bra.uni 	$L__BB3_82;
$L__BB3_77:
	mov.b32 	%r120, %f5;
	shl.b32 	%r543, %r120, 8;
	or.b32  	%r121, %r543, -2147483648;
	mov.b64 	%rd421, 0;
	mov.b32 	%r912, 0;
	mov.u64 	%rd419, __cudart_i2opi_f;
	mov.u64 	%rd420, %rd3;
$L__BB3_78:
	.pragma "nounroll";
	ld.global.nc.u32 	%r544, [%rd419];
	mad.wide.u32 	%rd256, %r544, %r121, %rd421;
	shr.u64 	%rd421, %rd256, 32;
	st.local.u32 	[%rd420], %rd256;
	add.s32 	%r912, %r912, 1;
	add.s64 	%rd420, %rd420, 4;
	add.s64 	%rd419, %rd419, 4;
	setp.ne.s32 	%p77, %r912, 6;
	@%p77 bra 	$L__BB3_78;
	shr.u32 	%r545, %r120, 23;
	st.local.u32 	[%rd3+24], %rd421;
	and.b32  	%r124, %r545, 31;
	and.b32  	%r546, %r545, 224;
	add.s32 	%r547, %r546, -128;
	shr.u32 	%r548, %r547, 5;
	mul.wide.u32 	%rd257, %r548, 4;
	sub.s64 	%rd73, %rd3, %rd257;
	ld.local.u32 	%r913, [%rd73+24];
	ld.local.u32 	%r914, [%rd73+20];
	setp.eq.s32 	%p78, %r124, 0;
	@%p78 bra 	$L__BB3_81;
	shf.l.wrap.b32 	%r913, %r914, %r913, %r124;
	ld.local.u32 	%r549, [%rd73+16];
	shf.l.wrap.b32 	%r914, %r549, %r914, %r124;
$L__BB3_81:
	shr.u32 	%r550, %r913, 30;
	shf.l.wrap.b32 	%r551, %r914, %r913, 2;
	shl.b32 	%r552, %r914, 2;
	shr.u32 	%r553, %r551, 31;
	add.s32 	%r554, %r553, %r550;
	neg.s32 	%r555, %r554;
	setp.lt.s32 	%p79, %r120, 0;
	selp.b32 	%r915, %r555, %r554, %p79;
	xor.b32  	%r556, %r551, %r120;
	shr.s32 	%r557, %r551, 31;
	xor.b32  	%r558, %r557, %r551;
	xor.b32  	%r559, %r557, %r552;
	cvt.u64.u32 	%rd258, %r558;
	shl.b64 	%rd259, %rd258, 32;
	cvt.u64.u32 	%rd260, %r559;
	or.b64  	%rd261, %rd259, %rd260;
	cvt.rn.f64.s64 	%fd20, %rd261;
	mul.f64 	%fd21, %fd20, 0d3BF921FB54442D19;
	cvt.rn.f32.f64 	%f292, %fd21;
	neg.f32 	%f293, %f292;
	setp.lt.s32 	%p80, %r556, 0;
	selp.f32 	%f604, %f293, %f292, %p80;
$L__BB3_82:
	setp.ltu.f32 	%p81, %f7, 0f47CE4780;
	add.s32 	%r561, %r915, 1;
	mul.rn.f32 	%f295, %f604, %f604;
	and.b32  	%r562, %r915, 1;
	setp.eq.b32 	%p82, %r562, 1;
	selp.f32 	%f296, %f604, 0f3F800000, %p82;
	fma.rn.f32 	%f297, %f295, %f296, 0f00000000;
	fma.rn.f32 	%f298, %f295, 0f37CBAC00, 0fBAB607ED;
	selp.f32 	%f299, 0fB94D4153, %f298, %p82;
	selp.f32 	%f300, 0f3C0885E4, 0f3D2AAABB, %p82;
	fma.rn.f32 	%f301, %f299, %f295, %f300;
	selp.f32 	%f302, 0fBE2AAAA8, 0fBEFFFFFF, %p82;
	fma.rn.f32 	%f303, %f301, %f295, %f302;
	fma.rn.f32 	%f304, %f303, %f297, %f296;
	and.b32  	%r563, %r561, 2;
	setp.eq.s32 	%p83, %r563, 0;
	mov.f32 	%f305, 0f00000000;
	sub.f32 	%f306, %f305, %f304;
	selp.f32 	%f307, %f304, %f306, %p83;
	mul.f32 	%f308, %f4, %f307;
	mul.f32 	%f309, %f3, %f43;
	sub.f32 	%f310, %f309, %f308;
	fma.rn.f32 	%f619, %f310, 0f3F000000, %f1;
	mov.u32 	%r919, %r939;
	mov.f32 	%f605, %f610;
	@%p81 bra 	$L__BB3_90;
	setp.neu.f32 	%p84, %f7, 0f7F800000;
	@%p84 bra 	$L__BB3_85;
	mov.f32 	%f313, 0f00000000;
	mul.rn.f32 	%f605, %f5, %f313;
	mov.b32 	%r919, 0;
	bra.uni 	$L__BB3_90;
$L__BB3_85:
	mov.b32 	%r133, %f5;
	shl.b32 	%r565, %r133, 8;
	or.b32  	%r134, %r565, -2147483648;
	mov.b64 	%rd424, 0;
	mov.b32 	%r916, 0;
	mov.u64 	%rd422, __cudart_i2opi_f;
	mov.u64 	%rd423, %rd3;
$L__BB3_86:
	.pragma "nounroll";
	ld.global.nc.u32 	%r566, [%rd422];
	mad.wide.u32 	%rd264, %r566, %r134, %rd424;
	shr.u64 	%rd424, %rd264, 32;
	st.local.u32 	[%rd423], %rd264;
	add.s32 	%r916, %r916, 1;
	add.s64 	%rd423, %rd423, 4;
	add.s64 	%rd422, %rd422, 4;
	setp.ne.s32 	%p85, %r916, 6;
	@%p85 bra 	$L__BB3_86;
	shr.u32 	%r567, %r133, 23;
	st.local.u32 	[%rd3+24], %rd424;
	and.b32  	%r137, %r567, 31;
	and.b32  	%r568, %r567, 224;
	add.s32 	%r569, %r568, -128;
	shr.u32 	%r570, %r569, 5;
	mul.wide.u32 	%rd265, %r570, 4;
	sub.s64 	%rd80, %rd3, %rd265;
	ld.local.u32 	%r917, [%rd80+24];
	ld.local.u32 	%r918, [%rd80+20];
	setp.eq.s32 	%p86, %r137, 0;
	@%p86 bra 	$L__BB3_89;
	shf.l.wrap.b32 	%r917, %r918, %r917, %r137;
	ld.local.u32 	%r571, [%rd80+16];
	shf.l.wrap.b32 	%r918, %r571, %r918, %r137;
$L__BB3_89:
	shr.u32 	%r572, %r917, 30;
	shf.l.wrap.b32 	%r573, %r918, %r917, 2;
	shl.b32 	%r574, %r918, 2;
	shr.u32 	%r575, %r573, 31;
	add.s32 	%r576, %r575, %r572;
	neg.s32 	%r577, %r576;
	setp.lt.s32 	%p87, %r133, 0;
	selp.b32 	%r919, %r577, %r576, %p87;
	xor.b32  	%r578, %r573, %r133;
	shr.s32 	%r579, %r573, 31;
	xor.b32  	%r580, %r579, %r573;
	xor.b32  	%r581, %r579, %r574;
	cvt.u64.u32 	%rd266, %r580;
	shl.b64 	%rd267, %rd266, 32;
	cvt.u64.u32 	%rd268, %r581;
	or.b64  	%rd269, %rd267, %rd268;
	cvt.rn.f64.s64 	%fd22, %rd269;
	mul.f64 	%fd23, %fd22, 0d3BF921FB54442D19;
	cvt.rn.f32.f64 	%f311, %fd23;
	neg.f32 	%f312, %f311;
	setp.lt.s32 	%p88, %r578, 0;
	selp.f32 	%f605, %f312, %f311, %p88;
$L__BB3_90:
	setp.ltu.f32 	%p89, %f7, 0f47CE4780;
	mul.rn.f32 	%f314, %f605, %f605;
	and.b32  	%r583, %r919, 1;
	setp.eq.b32 	%p90, %r583, 1;
	selp.f32 	%f315, 0f3F800000, %f605, %p90;
	fma.rn.f32 	%f316, %f314, %f315, 0f00000000;
	fma.rn.f32 	%f317, %f314, 0f37CBAC00, 0fBAB607ED;
	selp.f32 	%f318, %f317, 0fB94D4153, %p90;
	selp.f32 	%f319, 0f3D2AAABB, 0f3C0885E4, %p90;
	fma.rn.f32 	%f320, %f318, %f314, %f319;
	selp.f32 	%f321, 0fBEFFFFFF, 0fBE2AAAA8, %p90;
	fma.rn.f32 	%f322, %f320, %f314, %f321;
	fma.rn.f32 	%f323, %f322, %f316, %f315;
	and.b32  	%r584, %r919, 2;
	setp.eq.s32 	%p91, %r584, 0;
	mov.f32 	%f324, 0f00000000;
	sub.f32 	%f325, %f324, %f323;
	selp.f32 	%f51, %f323, %f325, %p91;
	mov.u32 	%r923, %r939;
	mov.f32 	%f606, %f610;
	@%p89 bra 	$L__BB3_98;
	setp.neu.f32 	%p92, %f7, 0f7F800000;
	@%p92 bra 	$L__BB3_93;
	mov.f32 	%f328, 0f00000000;
	mul.rn.f32 	%f606, %f5, %f328;
	mov.b32 	%r923, 0;
	bra.uni 	$L__BB3_98;
$L__BB3_93:
	mov.b32 	%r146, %f5;
	shl.b32 	%r586, %r146, 8;
	or.b32  	%r147, %r586, -2147483648;
	mov.b64 	%rd427, 0;
	mov.b32 	%r920, 0;
	mov.u64 	%rd425, __cudart_i2opi_f;
	mov.u64 	%rd426, %rd3;
$L__BB3_94:
	.pragma "nounroll";
	ld.global.nc.u32 	%r587, [%rd425];
	mad.wide.u32 	%rd272, %r587, %r147, %rd427;
	shr.u64 	%rd427, %rd272, 32;
	st.local.u32 	[%rd426], %rd272;
	add.s32 	%r920, %r920, 1;
	add.s64 	%rd426, %rd426, 4;
	add.s64 	%rd425, %rd425, 4;
	setp.ne.s32 	%p93, %r920, 6;
	@%p93 bra 	$L__BB3_94;
	shr.u32 	%r588, %r146, 23;
	st.local.u32 	[%rd3+24], %rd427;
	and.b32  	%r150, %r588, 31;
	and.b32  	%r589, %r588, 224;
	add.s32 	%r590, %r589, -128;
	shr.u32 	%r591, %r590, 5;
	mul.wide.u32 	%rd273, %r591, 4;
	sub.s64 	%rd87, %rd3, %rd273;
	ld.local.u32 	%r921, [%rd87+24];
	ld.local.u32 	%r922, [%rd87+20];
	setp.eq.s32 	%p94, %r150, 0;
	@%p94 bra 	$L__BB3_97;
	shf.l.wrap.b32 	%r921, %r922, %r921, %r150;
	ld.local.u32 	%r592, [%rd87+16];
	shf.l.wrap.b32 	%r922, %r592, %r922, %r150;
$L__BB3_97:
	shr.u32 	%r593, %r921, 30;
	shf.l.wrap.b32 	%r594, %r922, %r921, 2;
	shl.b32 	%r595, %r922, 2;
	shr.u32 	%r596, %r594, 31;
	add.s32 	%r597, %r596, %r593;
	neg.s32 	%r598, %r597;
	setp.lt.s32 	%p95, %r146, 0;
	selp.b32 	%r923, %r598, %r597, %p95;
	xor.b32  	%r599, %r594, %r146;
	shr.s32 	%r600, %r594, 31;
	xor.b32  	%r601, %r600, %r594;
	xor.b32  	%r602, %r600, %r595;
	cvt.u64.u32 	%rd274, %r601;
	shl.b64 	%rd275, %rd274, 32;
	cvt.u64.u32 	%rd276, %r602;
	or.b64  	%rd277, %rd275, %rd276;
	cvt.rn.f64.s64 	%fd24, %rd277;
	mul.f64 	%fd25, %fd24, 0d3BF921FB54442D19;
	cvt.rn.f32.f64 	%f326, %fd25;
	neg.f32 	%f327, %f326;
	setp.lt.s32 	%p96, %r599, 0;
	selp.f32 	%f606, %f327, %f326, %p96;
$L__BB3_98:
	setp.ltu.f32 	%p97, %f7, 0f47CE4780;
	add.s32 	%r604, %r923, 1;
	mul.rn.f32 	%f329, %f606, %f606;
	and.b32  	%r605, %r923, 1;
	setp.eq.b32 	%p98, %r605, 1;
	selp.f32 	%f330, %f606, 0f3F800000, %p98;
	fma.rn.f32 	%f331, %f329, %f330, 0f00000000;
	fma.rn.f32 	%f332, %f329, 0f37CBAC00, 0fBAB607ED;
	selp.f32 	%f333, 0fB94D4153, %f332, %p98;
	selp.f32 	%f334, 0f3C0885E4, 0f3D2AAABB, %p98;
	fma.rn.f32 	%f335, %f333, %f329, %f334;
	selp.f32 	%f336, 0fBE2AAAA8, 0fBEFFFFFF, %p98;
	fma.rn.f32 	%f337, %f335, %f329, %f336;
	fma.rn.f32 	%f338, %f337, %f331, %f330;
	and.b32  	%r606, %r604, 2;
	setp.eq.s32 	%p99, %r606, 0;
	mov.f32 	%f339, 0f00000000;
	sub.f32 	%f340, %f339, %f338;
	selp.f32 	%f341, %f338, %f340, %p99;
	mul.f32 	%f342, %f4, %f341;
	mul.f32 	%f343, %f3, %f51;
	sub.f32 	%f344, %f343, %f342;
	fma.rn.f32 	%f620, %f344, 0fBF000000, %f1;
	mov.u32 	%r927, %r939;
	mov.f32 	%f607, %f610;
	@%p97 bra 	$L__BB3_106;
	setp.neu.f32 	%p100, %f7, 0f7F800000;
	@%p100 bra 	$L__BB3_101;
	mov.f32 	%f347, 0f00000000;
	mul.rn.f32 	%f607, %f5, %f347;
	mov.b32 	%r927, 0;
	bra.uni 	$L__BB3_106;
$L__BB3_101:
	mov.b32 	%r159, %f5;
	shl.b32 	%r608, %r159, 8;
	or.b32  	%r160, %r608, -2147483648;
	mov.b64 	%rd430, 0;
	mov.b32 	%r924, 0;
	mov.u64 	%rd428, __cudart_i2opi_f;
	mov.u64 	%rd429, %rd3;
$L__BB3_102:
	.pragma "nounroll";
	ld.global.nc.u32 	%r609, [%rd428];
	mad.wide.u32 	%rd280, %r609, %r160, %rd430;
	shr.u64 	%rd430, %rd280, 32;
	st.local.u32 	[%rd429], %rd280;
	add.s32 	%r924, %r924, 1;
	add.s64 	%rd429, %rd429, 4;
	add.s64 	%rd428, %rd428, 4;
	setp.ne.s32 	%p101, %r924, 6;
	@%p101 bra 	$L__BB3_102;
	shr.u32 	%r610, %r159, 23;
	st.local.u32 	[%rd3+24], %rd430;
	and.b32  	%r163, %r610, 31;
	and.b32  	%r611, %r610, 224;
	add.s32 	%r612, %r611, -128;
	shr.u32 	%r613, %r612, 5;
	mul.wide.u32 	%rd281, %r613, 4;
	sub.s64 	%rd94, %rd3, %rd281;
	ld.local.u32 	%r925, [%rd94+24];
	ld.local.u32 	%r926, [%rd94+20];
	setp.eq.s32 	%p102, %r163, 0;
	@%p102 bra 	$L__BB3_105;
	shf.l.wrap.b32 	%r925, %r926, %r925, %r163;
	ld.local.u32 	%r614, [%rd94+16];
	shf.l.wrap.b32 	%r926, %r614, %r926, %r163;
$L__BB3_105:
	shr.u32 	%r615, %r925, 30;
	shf.l.wrap.b32 	%r616, %r926, %r925, 2;
	shl.b32 	%r617, %r926, 2;
	shr.u32 	%r618, %r616, 31;
	add.s32 	%r619, %r618, %r615;
	neg.s32 	%r620, %r619;
	setp.lt.s32 	%p103, %r159, 0;
	selp.b32 	%r927, %r620, %r619, %p103;
	xor.b32  	%r621, %r616, %r159;
	shr.s32 	%r622, %r616, 31;
	xor.b32  	%r623, %r622, %r616;
	xor.b32  	%r624, %r622, %r617;
	cvt.u64.u32 	%rd282, %r623;
	shl.b64 	%rd283, %rd282, 32;
	cvt.u64.u32 	%rd284, %r624;
	or.b64  	%rd285, %rd283, %rd284;
	cvt.rn.f64.s64 	%fd26, %rd285;
	mul.f64 	%fd27, %fd26, 0d3BF921FB54442D19;
	cvt.rn.f32.f64 	%f345, %fd27;
	neg.f32 	%f346, %f345;
	setp.lt.s32 	%p104, %r621, 0;
	selp.f32 	%f607, %f346, %f345, %p104;
$L__BB3_106:
	setp.ltu.f32 	%p105, %f7, 0f47CE4780;
	add.s32 	%r626, %r927, 1;
	mul.rn.f32 	%f348, %f607, %f607;
	and.b32  	%r627, %r927, 1;
	setp.eq.b32 	%p106, %r627, 1;
	selp.f32 	%f349, %f607, 0f3F800000, %p106;
	fma.rn.f32 	%f350, %f348, %f349, 0f00000000;
	fma.rn.f32 	%f351, %f348, 0f37CBAC00, 0fBAB607ED;
	selp.f32 	%f352, 0fB94D4153, %f351, %p106;
	selp.f32 	%f353, 0f3C0885E4, 0f3D2AAABB, %p106;
	fma.rn.f32 	%f354, %f352, %f348, %f353;
	selp.f32 	%f355, 0fBE2AAAA8, 0fBEFFFFFF, %p106;
	fma.rn.f32 	%f356, %f354, %f348, %f355;
	fma.rn.f32 	%f357, %f356, %f350, %f349;
	and.b32  	%r628, %r626, 2;
	setp.eq.s32 	%p107, %r628, 0;
	mov.f32 	%f358, 0f00000000;
	sub.f32 	%f359, %f358, %f357;
	selp.f32 	%f59, %f357, %f359, %p107;
	mov.u32 	%r931, %r939;
	mov.f32 	%f608, %f610;
	@%p105 bra 	$L__BB3_114;
	setp.neu.f32 	%p108, %f7, 0f7F800000;
	@%p108 bra 	$L__BB3_109;
	mov.f32 	%f362, 0f00000000;
	mul.rn.f32 	%f608, %f5, %f362;
	mov.b32 	%r931, 0;
	bra.uni 	$L__BB3_114;
$L__BB3_109:
	mov.b32 	%r172, %f5;
	shl.b32 	%r630, %r172, 8;
	or.b32  	%r173, %r630, -2147483648;
	mov.b64 	%rd433, 0;
	mov.b32 	%r928, 0;
	mov.u64 	%rd431, __cudart_i2opi_f;
	mov.u64 	%rd432, %rd3;
$L__BB3_110:
	.pragma "nounroll";
	ld.global.nc.u32 	%r631, [%rd431];
	mad.wide.u32 	%rd288, %r631, %r173, %rd433;
	shr.u64 	%rd433, %rd288, 32;
	st.local.u32 	[%rd432], %rd288;
	add.s32 	%r928, %r928, 1;
	add.s64 	%rd432, %rd432, 4;
	add.s64 	%rd431, %rd431, 4;
	setp.ne.s32 	%p109, %r928, 6;
	@%p109 bra 	$L__BB3_110;
	shr.u32 	%r632, %r172, 23;
	st.local.u32 	[%rd3+24], %rd433;
	and.b32  	%r176, %r632, 31;
	and.b32  	%r633, %r632, 224;
	add.s32 	%r634, %r633, -128;
	shr.u32 	%r635, %r634, 5;
	mul.wide.u32 	%rd289, %r635, 4;
	sub.s64 	%rd101, %rd3, %rd289;
	ld.local.u32 	%r929, [%rd101+24];
	ld.local.u32 	%r930, [%rd101+20];
	setp.eq.s32 	%p110, %r176, 0;
	@%p110 bra 	$L__BB3_113;
	shf.l.wrap.b32 	%r929, %r930, %r929, %r176;
	ld.local.u32 	%r636, [%rd101+16];
	shf.l.wrap.b32 	%r930, %r636, %r930, %r176;
$L__BB3_113:
	shr.u32 	%r637, %r929, 30;
	shf.l.wrap.b32 	%r638, %r930, %r929, 2;
	shl.b32 	%r639, %r930, 2;
	shr.u32 	%r640, %r638, 31;
	add.s32 	%r641, %r640, %r637;
	neg.s32 	%r642, %r641;
	setp.lt.s32 	%p111, %r172, 0;
	selp.b32 	%r931, %r642, %r641, %p111;
	xor.b32  	%r643, %r638, %r172;
	shr.s32 	%r644, %r638, 31;
	xor.b32  	%r645, %r644, %r638;
	xor.b32  	%r646, %r644, %r639;
	cvt.u64.u32 	%rd290, %r645;
	shl.b64 	%rd291, %rd290, 32;
	cvt.u64.u32 	%rd292, %r646;
	or.b64  	%rd293, %rd291, %rd292;
	cvt.rn.f64.s64 	%fd28, %rd293;
	mul.f64 	%fd29, %fd28, 0d3BF921FB54442D19;
	cvt.rn.f32.f64 	%f360, %fd29;
	neg.f32 	%f361, %f360;
	setp.lt.s32 	%p112, %r643, 0;
	selp.f32 	%f608, %f361, %f360, %p112;
$L__BB3_114:
	setp.ltu.f32 	%p113, %f7, 0f47CE4780;
	mul.rn.f32 	%f363, %f608, %f608;
	and.b32  	%r648, %r931, 1;
	setp.eq.b32 	%p114, %r648, 1;
	selp.f32 	%f364, 0f3F800000, %f608, %p114;
	fma.rn.f32 	%f365, %f363, %f364, 0f00000000;
	fma.rn.f32 	%f366, %f363, 0f37CBAC00, 0fBAB607ED;
	selp.f32 	%f367, %f366, 0fB94D4153, %p114;
	selp.f32 	%f368, 0f3D2AAABB, 0f3C0885E4, %p114;
	fma.rn.f32 	%f369, %f367, %f363, %f368;
	selp.f32 	%f370, 0fBEFFFFFF, 0fBE2AAAA8, %p114;
	fma.rn.f32 	%f371, %f369, %f363, %f370;
	fma.rn.f32 	%f372, %f371, %f365, %f364;
	and.b32  	%r649, %r931, 2;
	setp.eq.s32 	%p115, %r649, 0;
	mov.f32 	%f373, 0f00000000;
	sub.f32 	%f374, %f373, %f372;
	selp.f32 	%f375, %f372, %f374, %p115;
	mul.f32 	%f376, %f4, %f375;
	mul.f32 	%f377, %f3, %f59;
	sub.f32 	%f621, %f377, %f376;
	mov.u32 	%r935, %r939;
	mov.f32 	%f609, %f610;
	@%p113 bra 	$L__BB3_122;
	setp.neu.f32 	%p116, %f7, 0f7F800000;
	@%p116 bra 	$L__BB3_117;
	mov.f32 	%f380, 0f00000000;
	mul.rn.f32 	%f609, %f5, %f380;
	mov.b32 	%r935, 0;
	bra.uni 	$L__BB3_122;
$L__BB3_117:
	mov.b32 	%r185, %f5;
	shl.b32 	%r651, %r185, 8;
	or.b32  	%r186, %r651, -2147483648;
	mov.b64 	%rd436, 0;
	mov.b32 	%r932, 0;
	mov.u64 	%rd434, __cudart_i2opi_f;
	mov.u64 	%rd435, %rd3;
$L__BB3_118:
	.pragma "nounroll";
	ld.global.nc.u32 	%r652, [%rd434];
	mad.wide.u32 	%rd296, %r652, %r186, %rd436;
	shr.u64 	%rd436, %rd296, 32;
	st.local.u32 	[%rd435], %rd296;
	add.s32 	%r932, %r932, 1;
	add.s64 	%rd435, %rd435, 4;
	add.s64 	%rd434, %rd434, 4;
	setp.ne.s32 	%p117, %r932, 6;
	@%p117 bra 	$L__BB3_118;
	shr.u32 	%r653, %r185, 23;
	st.local.u32 	[%rd3+24], %rd436;
	and.b32  	%r189, %r653, 31;
	and.b32  	%r654, %r653, 224;
	add.s32 	%r655, %r654, -128;
	shr.u32 	%r656, %r655, 5;
	mul.wide.u32 	%rd297, %r656, 4;
	sub.s64 	%rd108, %rd3, %rd297;
	ld.local.u32 	%r933, [%rd108+24];
	ld.local.u32 	%r934, [%rd108+20];
	setp.eq.s32 	%p118, %r189, 0;
	@%p118 bra 	$L__BB3_121;
	shf.l.wrap.b32 	%r933, %r934, %r933, %r189;
	ld.local.u32 	%r657, [%rd108+16];
	shf.l.wrap.b32 	%r934, %r657, %r934, %r189;
$L__BB3_121:
	shr.u32 	%r658, %r933, 30;
	shf.l.wrap.b32 	%r659, %r934, %r933, 2;
	shl.b32 	%r660, %r934, 2;
	shr.u32 	%r661, %r659, 31;
	add.s32 	%r662, %r661, %r658;
	neg.s32 	%r663, %r662;
	setp.lt.s32 	%p119, %r185, 0;
	selp.b32 	%r935, %r663, %r662, %p119;
	xor.b32  	%r664, %r659, %r185;
	shr.s32 	%r665, %r659, 31;
	xor.b32  	%r666, %r665, %r659;
	xor.b32  	%r667, %r665, %r660;
	cvt.u64.u32 	%rd298, %r666;
	shl.b64 	%rd299, %rd298, 32;
	cvt.u64.u32 	%rd300, %r667;
	or.b64  	%rd301, %rd299, %rd300;
	cvt.rn.f64.s64 	%fd30, %rd301;
	mul.f64 	%fd31, %fd30, 0d3BF921FB54442D19;
	cvt.rn.f32.f64 	%f378, %fd31;
	neg.f32 	%f379, %f378;
	setp.lt.s32 	%p120, %r664, 0;
	selp.f32 	%f609, %f379, %f378, %p120;
$L__BB3_122:
	setp.ltu.f32 	%p121, %f7, 0f47CE4780;
	add.s32 	%r669, %r935, 1;
	mul.rn.f32 	%f381, %f609, %f609;
	and.b32  	%r670, %r935, 1;
	setp.eq.b32 	%p122, %r670, 1;
	selp.f32 	%f382, %f609, 0f3F800000, %p122;
	fma.rn.f32 	%f383, %f381, %f382, 0f00000000;
	fma.rn.f32 	%f384, %f381, 0f37CBAC00, 0fBAB607ED;
	selp.f32 	%f385, 0fB94D4153, %f384, %p122;
	selp.f32 	%f386, 0f3C0885E4, 0f3D2AAABB, %p122;
	fma.rn.f32 	%f387, %f385, %f381, %f386;
	selp.f32 	%f388, 0fBE2AAAA8, 0fBEFFFFFF, %p122;
	fma.rn.f32 	%f389, %f387, %f381, %f388;
	fma.rn.f32 	%f390, %f389, %f383, %f382;
	and.b32  	%r671, %r669, 2;
	setp.eq.s32 	%p123, %r671, 0;
	mov.f32 	%f391, 0f00000000;
	sub.f32 	%f392, %f391, %f390;
	selp.f32 	%f393, %f390, %f392, %p123;
	mul.f32 	%f67, %f3, %f393;
	@%p121 bra 	$L__BB3_130;
	setp.neu.f32 	%p124, %f7, 0f7F800000;
	@%p124 bra 	$L__BB3_125;
	mov.f32 	%f396, 0f00000000;
	mul.rn.f32 	%f610, %f5, %f396;
	mov.b32 	%r939, 0;
	bra.uni 	$L__BB3_130;
$L__BB3_125:
	mov.b32 	%r198, %f5;
	shl.b32 	%r673, %r198, 8;
	or.b32  	%r199, %r673, -2147483648;
	mov.b64 	%rd439, 0;
	mov.b32 	%r936, 0;
	mov.u64 	%rd437, __cudart_i2opi_f;
	mov.u64 	%rd438, %rd3;
$L__BB3_126:
	.pragma "nounroll";
	ld.global.nc.u32 	%r674, [%rd437];
	mad.wide.u32 	%rd304, %r674, %r199, %rd439;
	shr.u64 	%rd439, %rd304, 32;
	st.local.u32 	[%rd438], %rd304;
	add.s32 	%r936, %r936, 1;
	add.s64 	%rd438, %rd438, 4;
	add.s64 	%rd437, %rd437, 4;
	setp.ne.s32 	%p125, %r936, 6;
	@%p125 bra 	$L__BB3_126;
	shr.u32 	%r675, %r198, 23;
	st.local.u32 	[%rd3+24], %rd439;
	and.b32  	%r202, %r675, 31;
	and.b32  	%r676, %r675, 224;
	add.s32 	%r677, %r676, -128;
	shr.u32 	%r678, %r677, 5;
	mul.wide.u32 	%rd305, %r678, 4;
	sub.s64 	%rd115, %rd3, %rd305;
	ld.local.u32 	%r937, [%rd115+24];
	ld.local.u32 	%r938, [%rd115+20];
	setp.eq.s32 	%p126, %r202, 0;
	@%p126 bra 	$L__BB3_129;
	shf.l.wrap.b32 	%r937, %r938, %r937, %r202;
	ld.local.u32 	%r679, [%rd115+16];
	shf.l.wrap.b32 	%r938, %r679, %r938, %r202;
$L__BB3_129:
	shr.u32 	%r680, %r937, 30;
	shf.l.wrap.b32 	%r681, %r938, %r937, 2;
	shl.b32 	%r682, %r938, 2;
	shr.u32 	%r683, %r681, 31;
	add.s32 	%r684, %r683, %r680;
	neg.s32 	%r685, %r684;
	setp.lt.s32 	%p127, %r198, 0;
	selp.b32 	%r939, %r685, %r684, %p127;
	xor.b32  	%r686, %r681, %r198;
	shr.s32 	%r687, %r681, 31;
	xor.b32  	%r688, %r687, %r681;
	xor.b32  	%r689, %r687, %r682;
	cvt.u64.u32 	%rd306, %r688;
	shl.b64 	%rd307, %rd306, 32;
	cvt.u64.u32 	%rd308, %r689;
	or.b64  	%rd309, %rd307, %rd308;
	cvt.rn.f64.s64 	%fd32, %rd309;
	mul.f64 	%fd33, %fd32, 0d3BF921FB54442D19;
	cvt.rn.f32.f64 	%f394, %fd33;
	neg.f32 	%f395, %f394;
	setp.lt.s32 	%p128, %r686, 0;
	selp.f32 	%f610, %f395, %f394, %p128;
$L__BB3_130:
	mul.rn.f32 	%f397, %f610, %f610;
	and.b32  	%r691, %r939, 1;
	setp.eq.b32 	%p129, %r691, 1;
	selp.f32 	%f398, 0f3F800000, %f610, %p129;
	fma.rn.f32 	%f399, %f397, %f398, 0f00000000;
	fma.rn.f32 	%f400, %f397, 0f37CBAC00, 0fBAB607ED;
	selp.f32 	%f401, %f400, 0fB94D4153, %p129;
	selp.f32 	%f402, 0f3D2AAABB, 0f3C0885E4, %p129;
	fma.rn.f32 	%f403, %f401, %f397, %f402;
	selp.f32 	%f404, 0fBEFFFFFF, 0fBE2AAAA8, %p129;
	fma.rn.f32 	%f405, %f403, %f397, %f404;
	fma.rn.f32 	%f406, %f405, %f399, %f398;
	and.b32  	%r692, %r939, 2;
	setp.eq.s32 	%p130, %r692, 0;
	mov.f32 	%f407, 0f00000000;
	sub.f32 	%f408, %f407, %f406;
	selp.f32 	%f409, %f406, %f408, %p130;
	mul.f32 	%f410, %f4, %f409;
	sub.f32 	%f622, %f67, %f410;
	bra.uni 	$L__BB3_196;
$L__BB3_131:
	setp.ltu.f32 	%p131, %f7, 0f47CE4780;
	mov.u32 	%r943, %r939;
	mov.f32 	%f611, %f610;
	@%p131 bra 	$L__BB3_139;
	setp.neu.f32 	%p132, %f7, 0f7F800000;
	@%p132 bra 	$L__BB3_134;
	mov.f32 	%f413, 0f00000000;
	mul.rn.f32 	%f611, %f5, %f413;
	mov.b32 	%r943, 0;
	bra.uni 	$L__BB3_139;
$L__BB3_134:
	mov.b32 	%r211, %f5;
	shl.b32 	%r694, %r211, 8;
	or.b32  	%r212, %r694, -2147483648;
	mov.b64 	%rd442, 0;
	mov.b32 	%r940, 0;
	mov.u64 	%rd440, __cudart_i2opi_f;
	mov.u64 	%rd441, %rd3;
$L__BB3_135:
	.pragma "nounroll";
	ld.global.nc.u32 	%r695, [%rd440];
	mad.wide.u32 	%rd312, %r695, %r212, %rd442;
	shr.u64 	%rd442, %rd312, 32;
	st.local.u32 	[%rd441], %rd312;
	add.s32 	%r940, %r940, 1;
	add.s64 	%rd441, %rd441, 4;
	add.s64 	%rd440, %rd440, 4;
	setp.ne.s32 	%p133, %r940, 6;
	@%p133 bra 	$L__BB3_135;
	shr.u32 	%r696, %r211, 23;
	st.local.u32 	[%rd3+24], %rd442;
	and.b32  	%r215, %r696, 31;
	and.b32  	%r697, %r696, 224;
	add.s32 	%r698, %r697, -128;
	shr.u32 	%r699, %r698, 5;
	mul.wide.u32 	%rd313, %r699, 4;
	sub.s64 	%rd122, %rd3, %rd313;
	ld.local.u32 	%r941, [%rd122+24];
	ld.local.u32 	%r942, [%rd122+20];
	setp.eq.s32 	%p134, %r215, 0;
	@%p134 bra 	$L__BB3_138;
	shf.l.wrap.b32 	%r941, %r942, %r941, %r215;
	ld.local.u32 	%r700, [%rd122+16];
	shf.l.wrap.b32 	%r942, %r700, %r942, %r215;
$L__BB3_138:
	shr.u32 	%r701, %r941, 30;
	shf.l.wrap.b32 	%r702, %r942, %r941, 2;
	shl.b32 	%r703, %r942, 2;
	shr.u32 	%r704, %r702, 31;
	add.s32 	%r705, %r704, %r701;
	neg.s32 	%r706, %r705;
	setp.lt.s32 	%p135, %r211, 0;
	selp.b32 	%r943, %r706, %r705, %p135;
	xor.b32  	%r707, %r702, %r211;
	shr.s32 	%r708, %r702, 31;
	xor.b32  	%r709, %r708, %r702;
	xor.b32  	%r710, %r708, %r703;
	cvt.u64.u32 	%rd314, %r709;
	shl.b64 	%rd315, %rd314, 32;
	cvt.u64.u32 	%rd316, %r710;
	or.b64  	%rd317, %rd315, %rd316;
	cvt.rn.f64.s64 	%fd34, %rd317;
	mul.f64 	%fd35, %fd34, 0d3BF921FB54442D19;
	cvt.rn.f32.f64 	%f411, %fd35;
	neg.f32 	%f412, %f411;
	setp.lt.s32 	%p136, %r707, 0;
	selp.f32 	%f611, %f412, %f411, %p136;
$L__BB3_139:
	setp.ltu.f32 	%p137, %f7, 0f47CE4780;
	mul.rn.f32 	%f414, %f611, %f611;
	and.b32  	%r712, %r943, 1;
	setp.eq.b32 	%p138, %r712, 1;
	selp.f32 	%f415, 0f3F800000, %f611, %p138;
	fma.rn.f32 	%f416, %f414, %f415, 0f00000000;
	fma.rn.f32 	%f417, %f414, 0f37CBAC00, 0fBAB607ED;
	selp.f32 	%f418, %f417, 0fB94D4153, %p138;
	selp.f32 	%f419, 0f3D2AAABB, 0f3C0885E4, %p138;
	fma.rn.f32 	%f420, %f418, %f414, %f419;
	selp.f32 	%f421, 0fBEFFFFFF, 0fBE2AAAA8, %p138;
	fma.rn.f32 	%f422, %f420, %f414, %f421;
	fma.rn.f32 	%f423, %f422, %f416, %f415;
	and.b32  	%r713, %r943, 2;
	setp.eq.s32 	%p139, %r713, 0;
	mov.f32 	%f424, 0f00000000;
	sub.f32 	%f425, %f424, %f423;
	selp.f32 	%f75, %f423, %f425, %p139;
	mov.u32 	%r947, %r939;
	mov.f32 	%f612, %f610;
	@%p137 bra 	$L__BB3_147;
	setp.neu.f32 	%p140, %f7, 0f7F800000;
	@%p140 bra 	$L__BB3_142;
	mov.f32 	%f428, 0f00000000;
	mul.rn.f32 	%f612, %f5, %f428;
	mov.b32 	%r947, 0;
	bra.uni 	$L__BB3_147;
$L__BB3_142:
	mov.b32 	%r224, %f5;
	shl.b32 	%r715, %r224, 8;
	or.b32  	%r225, %r715, -2147483648;
	mov.b64 	%rd445, 0;
	mov.b32 	%r944, 0;
	mov.u64 	%rd443, __cudart_i2opi_f;
	mov.u64 	%rd444, %rd3;
$L__BB3_143:
	.pragma "nounroll";
	ld.global.nc.u32 	%r716, [%rd443];
	mad.wide.u32 	%rd320, %r716, %r225, %rd445;
	shr.u64 	%rd445, %rd320, 32;
	st.local.u32 	[%rd444], %rd320;
	add.s32 	%r944, %r944, 1;
	add.s64 	%rd444, %rd444, 4;
	add.s64 	%rd443, %rd443, 4;
	setp.ne.s32 	%p141, %r944, 6;
	@%p141 bra 	$L__BB3_143;
	shr.u32 	%r717, %r224, 23;
	st.local.u32 	[%rd3+24], %rd445;
	and.b32  	%r228, %r717, 31;
	and.b32  	%r718, %r717, 224;
	add.s32 	%r719, %r718, -128;
	shr.u32 	%r720, %r719, 5;
	mul.wide.u32 	%rd321, %r720, 4;
	sub.s64 	%rd129, %rd3, %rd321;
	ld.local.u32 	%r945, [%rd129+24];
	ld.local.u32 	%r946, [%rd129+20];
	setp.eq.s32 	%p142, %r228, 0;
	@%p142 bra 	$L__BB3_146;
	shf.l.wrap.b32 	%r945, %r946, %r945, %r228;
	ld.local.u32 	%r721, [%rd129+16];
	shf.l.wrap.b32 	%r946, %r721, %r946, %r228;
$L__BB3_146:
	shr.u32 	%r722, %r945, 30;
	shf.l.wrap.b32 	%r723, %r946, %r945, 2;
	shl.b32 	%r724, %r946, 2;
	shr.u32 	%r725, %r723, 31;
	add.s32 	%r726, %r725, %r722;
	neg.s32 	%r727, %r726;
	setp.lt.s32 	%p143, %r224, 0;
	selp.b32 	%r947, %r727, %r726, %p143;
	xor.b32  	%r728, %r723, %r224;
	shr.s32 	%r729, %r723, 31;
	xor.b32  	%r730, %r729, %r723;
	xor.b32  	%r731, %r729, %r724;
	cvt.u64.u32 	%rd322, %r730;
	shl.b64 	%rd323, %rd322, 32;
	cvt.u64.u32 	%rd324, %r731;
	or.b64  	%rd325, %rd323, %rd324;
	cvt.rn.f64.s64 	%fd36, %rd325;
	mul.f64 	%fd37, %fd36, 0d3BF921FB54442D19;
	cvt.rn.f32.f64 	%f426, %fd37;
	neg.f32 	%f427, %f426;
	setp.lt.s32 	%p144, %r728, 0;
	selp.f32 	%f612, %f427, %f426, %p144;
$L__BB3_147:
	setp.ltu.f32 	%p145, %f7, 0f47CE4780;
	add.s32 	%r733, %r947, 1;
	mul.rn.f32 	%f429, %f612, %f612;
	and.b32  	%r734, %r947, 1;
	setp.eq.b32 	%p146, %r734, 1;
	selp.f32 	%f430, %f612, 0f3F800000, %p146;
	fma.rn.f32 	%f431, %f429, %f430, 0f00000000;
	fma.rn.f32 	%f432, %f429, 0f37CBAC00, 0fBAB607ED;
	selp.f32 	%f433, 0fB94D4153, %f432, %p146;
	selp.f32 	%f434, 0f3C0885E4, 0f3D2AAABB, %p146;
	fma.rn.f32 	%f435, %f433, %f429, %f434;
	selp.f32 	%f436, 0fBE2AAAA8, 0fBEFFFFFF, %p146;
	fma.rn.f32 	%f437, %f435, %f429, %f436;
	fma.rn.f32 	%f438, %f437, %f431, %f430;
	and.b32  	%r735, %r733, 2;
	setp.eq.s32 	%p147, %r735, 0;
	mov.f32 	%f439, 0f00000000;
	sub.f32 	%f440, %f439, %f438;
	selp.f32 	%f441, %f438, %f440, %p147;
	mul.f32 	%f442, %f4, %f441;
	mul.f32 	%f443, %f3, %f75;
	sub.f32 	%f444, %f443, %f442;
	mul.f32 	%f79, %f444, 0f3F000000;
	mov.u32 	%r951, %r939;
	mov.f32 	%f613, %f610;
	@%p145 bra 	$L__BB3_155;
	setp.neu.f32 	%p148, %f7, 0f7F800000;
	@%p148 bra 	$L__BB3_150;
	mov.f32 	%f447, 0f00000000;
	mul.rn.f32 	%f613, %f5, %f447;
	mov.b32 	%r951, 0;
	bra.uni 	$L__BB3_155;
$L__BB3_150:
	mov.b32 	%r237, %f5;
	shl.b32 	%r737, %r237, 8;
	or.b32  	%r238, %r737, -2147483648;
	mov.b64 	%rd448, 0;
	mov.b32 	%r948, 0;
	mov.u64 	%rd446, __cudart_i2opi_f;
	mov.u64 	%rd447, %rd3;
$L__BB3_151:
	.pragma "nounroll";
	ld.global.nc.u32 	%r738, [%rd446];
	mad.wide.u32 	%rd328, %r738, %r238, %rd448;
	shr.u64 	%rd448, %rd328, 32;
	st.local.u32 	[%rd447], %rd328;
	add.s32 	%r948, %r948, 1;
	add.s64 	%rd447, %rd447, 4;
	add.s64 	%rd446, %rd446, 4;
	setp.ne.s32 	%p149, %r948, 6;
	@%p149 bra 	$L__BB3_151;
	shr.u32 	%r739, %r237, 23;
	st.local.u32 	[%rd3+24], %rd448;
	and.b32  	%r241, %r739, 31;
	and.b32  	%r740, %r739, 224;
	add.s32 	%r741, %r740, -128;
	shr.u32 	%r742, %r741, 5;
	mul.wide.u32 	%rd329, %r742, 4;
	sub.s64 	%rd136, %rd3, %rd329;
	ld.local.u32 	%r949, [%rd136+24];
	ld.local.u32 	%r950, [%rd136+20];
	setp.eq.s32 	%p150, %r241, 0;
	@%p150 bra 	$L__BB3_154;
	shf.l.wrap.b32 	%r949, %r950, %r949, %r241;
	ld.local.u32 	%r743, [%rd136+16];
	shf.l.wrap.b32 	%r950, %r743, %r950, %r241;
$L__BB3_154:
	shr.u32 	%r744, %r949, 30;
	shf.l.wrap.b32 	%r745, %r950, %r949, 2;
	shl.b32 	%r746, %r950, 2;
	shr.u32 	%r747, %r745, 31;
	add.s32 	%r748, %r747, %r744;
	neg.s32 	%r749, %r748;
	setp.lt.s32 	%p151, %r237, 0;
	selp.b32 	%r951, %r749, %r748, %p151;
	xor.b32  	%r750, %r745, %r237;
	shr.s32 	%r751, %r745, 31;
	xor.b32  	%r752, %r751, %r745;
	xor.b32  	%r753, %r751, %r746;
	cvt.u64.u32 	%rd330, %r752;
	shl.b64 	%rd331, %rd330, 32;
	cvt.u64.u32 	%rd332, %r753;
	or.b64  	%rd333, %rd331, %rd332;
	cvt.rn.f64.s64 	%fd38, %rd333;
	mul.f64 	%fd39, %fd38, 0d3BF921FB54442D19;
	cvt.rn.f32.f64 	%f445, %fd39;
	neg.f32 	%f446, %f445;
	setp.lt.s32 	%p152, %r750, 0;
	selp.f32 	%f613, %f446, %f445, %p152;
$L__BB3_155:
	setp.ltu.f32 	%p153, %f7, 0f47CE4780;
	add.s32 	%r755, %r951, 1;
	mul.rn.f32 	%f448, %f613, %f613;
	and.b32  	%r756, %r951, 1;
	setp.eq.b32 	%p154, %r756, 1;
	selp.f32 	%f449, %f613, 0f3F800000, %p154;
	fma.rn.f32 	%f450, %f448, %f449, 0f00000000;
	fma.rn.f32 	%f451, %f448, 0f37CBAC00, 0fBAB607ED;
	selp.f32 	%f452, 0fB94D4153, %f451, %p154;
	selp.f32 	%f453, 0f3C0885E4, 0f3D2AAABB, %p154;
	fma.rn.f32 	%f454, %f452, %f448, %f453;
	selp.f32 	%f455, 0fBE2AAAA8, 0fBEFFFFFF, %p154;
	fma.rn.f32 	%f456, %f454, %f448, %f455;
	fma.rn.f32 	%f457, %f456, %f450, %f449;
	and.b32  	%r757, %r755, 2;
	setp.eq.s32 	%p155, %r757, 0;
	mov.f32 	%f458, 0f00000000;
	sub.f32 	%f459, %f458, %f457;
	selp.f32 	%f83, %f457, %f459, %p155;
	mov.u32 	%r955, %r939;
	mov.f32 	%f614, %f610;
	@%p153 bra 	$L__BB3_163;
	setp.neu.f32 	%p156, %f7, 0f7F800000;
	@%p156 bra 	$L__BB3_158;
	mov.f32 	%f462, 0f00000000;
	mul.rn.f32 	%f614, %f5, %f462;
	mov.b32 	%r955, 0;
	bra.uni 	$L__BB3_163;
$L__BB3_158:
	mov.b32 	%r250, %f5;
	shl.b32 	%r759, %r250, 8;
	or.b32  	%r251, %r759, -2147483648;
	mov.b64 	%rd451, 0;
	mov.b32 	%r952, 0;
	mov.u64 	%rd449, __cudart_i2opi_f;
	mov.u64 	%rd450, %rd3;
$L__BB3_159:
	.pragma "nounroll";
	ld.global.nc.u32 	%r760, [%rd449];
	mad.wide.u32 	%rd336, %r760, %r251, %rd451;
	shr.u64 	%rd451, %rd336, 32;
	st.local.u32 	[%rd450], %rd336;
	add.s32 	%r952, %r952, 1;
	add.s64 	%rd450, %rd450, 4;
	add.s64 	%rd449, %rd449, 4;
	setp.ne.s32 	%p157, %r952, 6;
	@%p157 bra 	$L__BB3_159;
	shr.u32 	%r761, %r250, 23;
	st.local.u32 	[%rd3+24], %rd451;
	and.b32  	%r254, %r761, 31;
	and.b32  	%r762, %r761, 224;
	add.s32 	%r763, %r762, -128;
	shr.u32 	%r764, %r763, 5;
	mul.wide.u32 	%rd337, %r764, 4;
	sub.s64 	%rd143, %rd3, %rd337;
	ld.local.u32 	%r953, [%rd143+24];
	ld.local.u32 	%r954, [%rd143+20];
	setp.eq.s32 	%p158, %r254, 0;
	@%p158 bra 	$L__BB3_162;
	shf.l.wrap.b32 	%r953, %r954, %r953, %r254;
	ld.local.u32 	%r765, [%rd143+16];
	shf.l.wrap.b32 	%r954, %r765, %r954, %r254;
$L__BB3_162:
	shr.u32 	%r766, %r953, 30;
	shf.l.wrap.b32 	%r767, %r954, %r953, 2;
	shl.b32 	%r768, %r954, 2;
	shr.u32 	%r769, %r767, 31;
	add.s32 	%r770, %r769, %r766;
	neg.s32 	%r771, %r770;
	setp.lt.s32 	%p159, %r250, 0;
	selp.b32 	%r955, %r771, %r770, %p159;
	xor.b32  	%r772, %r767, %r250;
	shr.s32 	%r773, %r767, 31;
	xor.b32  	%r774, %r773, %r767;
	xor.b32  	%r775, %r773, %r768;
	cvt.u64.u32 	%rd338, %r774;
	shl.b64 	%rd339, %rd338, 32;
	cvt.u64.u32 	%rd340, %r775;
	or.b64  	%rd341, %rd339, %rd340;
	cvt.rn.f64.s64 	%fd40, %rd341;
	mul.f64 	%fd41, %fd40, 0d3BF921FB54442D19;
	cvt.rn.f32.f64 	%f460, %fd41;
	neg.f32 	%f461, %f460;
	setp.lt.s32 	%p160, %r772, 0;
	selp.f32 	%f614, %f461, %f460, %p160;
$L__BB3_163:
	setp.ltu.f32 	%p161, %f7, 0f47CE4780;
	add.s32 	%r777, %r955, 1;
	mul.rn.f32 	%f463, %f614, %f614;
	and.b32  	%r778, %r955, 1;
	setp.eq.b32 	%p162, %r778, 1;
	selp.f32 	%f464, %f614, 0f3F800000, %p162;
	fma.rn.f32 	%f465, %f463, %f464, 0f00000000;
	fma.rn.f32 	%f466, %f463, 0f37CBAC00, 0fBAB607ED;
	selp.f32 	%f467, 0fB94D4153, %f466, %p162;
	selp.f32 	%f468, 0f3C0885E4, 0f3D2AAABB, %p162;
	fma.rn.f32 	%f469, %f467, %f463, %f468;
	selp.f32 	%f470, 0fBE2AAAA8, 0fBEFFFFFF, %p162;
	fma.rn.f32 	%f471, %f469, %f463, %f470;
	fma.rn.f32 	%f472, %f471, %f465, %f464;
	and.b32  	%r779, %r777, 2;
	setp.eq.s32 	%p163, %r779, 0;
	mov.f32 	%f473, 0f00000000;
	sub.f32 	%f474, %f473, %f472;
	selp.f32 	%f475, %f472, %f474, %p163;
	mul.f32 	%f476, %f4, %f475;
	fma.rn.f32 	%f477, %f3, %f83, %f476;
	fma.rn.f32 	%f620, %f477, 0f3F000000, %f1;
	mov.u32 	%r959, %r939;
	mov.f32 	%f615, %f610;
	@%p161 bra 	$L__BB3_171;
	setp.neu.f32 	%p164, %f7, 0f7F800000;
	@%p164 bra 	$L__BB3_166;
	mov.f32 	%f480, 0f00000000;
	mul.rn.f32 	%f615, %f5, %f480;
	mov.b32 	%r959, 0;
	bra.uni 	$L__BB3_171;
$L__BB3_166:
	mov.b32 	%r263, %f5;
	shl.b32 	%r781, %r263, 8;
	or.b32  	%r264, %r781, -2147483648;
	mov.b64 	%rd454, 0;
	mov.b32 	%r956, 0;
	mov.u64 	%rd452, __cudart_i2opi_f;
	mov.u64 	%rd453, %rd3;
$L__BB3_167:
	.pragma "nounroll";
	ld.global.nc.u32 	%r782, [%rd452];
	mad.wide.u32 	%rd344, %r782, %r264, %rd454;
	shr.u64 	%rd454, %rd344, 32;
	st.local.u32 	[%rd453], %rd344;
	add.s32 	%r956, %r956, 1;
	add.s64 	%rd453, %rd453, 4;
	add.s64 	%rd452, %rd452, 4;
	setp.ne.s32 	%p165, %r956, 6;
	@%p165 bra 	$L__BB3_167;
	shr.u32 	%r783, %r263, 23;
	st.local.u32 	[%rd3+24], %rd454;
	and.b32  	%r267, %r783, 31;
	and.b32  	%r784, %r783, 224;
	add.s32 	%r785, %r784, -128;
	shr.u32 	%r786, %r785, 5;
	mul.wide.u32 	%rd345, %r786, 4;
	sub.s64 	%rd150, %rd3, %rd345;
	ld.local.u32 	%r957, [%rd150+24];
	ld.local.u32 	%r958, [%rd150+20];
	setp.eq.s32 	%p166, %r267, 0;
	@%p166 bra 	$L__BB3_170;
	shf.l.wrap.b32 	%r957, %r958, %r957, %r267;
	ld.local.u32 	%r787, [%rd150+16];
	shf.l.wrap.b32 	%r958, %r787, %r958, %r267;
$L__BB3_170:
	shr.u32 	%r788, %r957, 30;
	shf.l.wrap.b32 	%r789, %r958, %r957, 2;
	shl.b32 	%r790, %r958, 2;
	shr.u32 	%r791, %r789, 31;
	add.s32 	%r792, %r791, %r788;
	neg.s32 	%r793, %r792;
	setp.lt.s32 	%p167, %r263, 0;
	selp.b32 	%r959, %r793, %r792, %p167;
	xor.b32  	%r794, %r789, %r263;
	shr.s32 	%r795, %r789, 31;
	xor.b32  	%r796, %r795, %r789;
	xor.b32  	%r797, %r795, %r790;
	cvt.u64.u32 	%rd346, %r796;
	shl.b64 	%rd347, %rd346, 32;
	cvt.u64.u32 	%rd348, %r797;
	or.b64  	%rd349, %rd347, %rd348;
	cvt.rn.f64.s64 	%fd42, %rd349;
	mul.f64 	%fd43, %fd42, 0d3BF921FB54442D19;
	cvt.rn.f32.f64 	%f478, %fd43;
	neg.f32 	%f479, %f478;
	setp.lt.s32 	%p168, %r794, 0;
	selp.f32 	%f615, %f479, %f478, %p168;
$L__BB3_171:
	setp.ltu.f32 	%p169, %f7, 0f47CE4780;
	add.s32 	%r799, %r959, 1;
	mul.rn.f32 	%f481, %f615, %f615;
	and.b32  	%r800, %r959, 1;
	setp.eq.b32 	%p170, %r800, 1;
	selp.f32 	%f482, %f615, 0f3F800000, %p170;
	fma.rn.f32 	%f483, %f481, %f482, 0f00000000;
	fma.rn.f32 	%f484, %f481, 0f37CBAC00, 0fBAB607ED;
	selp.f32 	%f485, 0fB94D4153, %f484, %p170;
	selp.f32 	%f486, 0f3C0885E4, 0f3D2AAABB, %p170;
	fma.rn.f32 	%f487, %f485, %f481, %f486;
	selp.f32 	%f488, 0fBE2AAAA8, 0fBEFFFFFF, %p170;
	fma.rn.f32 	%f489, %f487, %f481, %f488;
	fma.rn.f32 	%f490, %f489, %f483, %f482;
	and.b32  	%r801, %r799, 2;
	setp.eq.s32 	%p171, %r801, 0;
	mov.f32 	%f491, 0f00000000;
	sub.f32 	%f492, %f491, %f490;
	selp.f32 	%f91, %f490, %f492, %p171;
	mov.u32 	%r963, %r939;
	mov.f32 	%f616, %f610;
	@%p169 bra 	$L__BB3_179;
	setp.neu.f32 	%p172, %f7, 0f7F800000;
	@%p172 bra 	$L__BB3_174;
	mov.f32 	%f495, 0f00000000;
	mul.rn.f32 	%f616, %f5, %f495;
	mov.b32 	%r963, 0;
	bra.uni 	$L__BB3_179;
$L__BB3_174:
	mov.b32 	%r276, %f5;
	shl.b32 	%r803, %r276, 8;
	or.b32  	%r277, %r803, -2147483648;
	mov.b64 	%rd457, 0;
	mov.b32 	%r960, 0;
	mov.u64 	%rd455, __cudart_i2opi_f;
	mov.u64 	%rd456, %rd3;
$L__BB3_175:
	.pragma "nounroll";
	ld.global.nc.u32 	%r804, [%rd455];
	mad.wide.u32 	%rd352, %r804, %r277, %rd457;
	shr.u64 	%rd457, %rd352, 32;
	st.local.u32 	[%rd456], %rd352;
	add.s32 	%r960, %r960, 1;
	add.s64 	%rd456, %rd456, 4;
	add.s64 	%rd455, %rd455, 4;
	setp.ne.s32 	%p173, %r960, 6;
	@%p173 bra 	$L__BB3_175;
	shr.u32 	%r805, %r276, 23;
	st.local.u32 	[%rd3+24], %rd457;
	and.b32  	%r280, %r805, 31;
	and.b32  	%r806, %r805, 224;
	add.s32 	%r807, %r806, -128;
	shr.u32 	%r808, %r807, 5;
	mul.wide.u32 	%rd353, %r808, 4;
	sub.s64 	%rd157, %rd3, %rd353;
	ld.local.u32 	%r961, [%rd157+24];
	ld.local.u32 	%r962, [%rd157+20];
	setp.eq.s32 	%p174, %r280, 0;
	@%p174 bra 	$L__BB3_178;
	shf.l.wrap.b32 	%r961, %r962, %r961, %r280;
	ld.local.u32 	%r809, [%rd157+16];
	shf.l.wrap.b32 	%r962, %r809, %r962, %r280;
$L__BB3_178:
	shr.u32 	%r810, %r961, 30;
	shf.l.wrap.b32 	%r811, %r962, %r961, 2;
	shl.b32 	%r812, %r962, 2;
	shr.u32 	%r813, %r811, 31;
	add.s32 	%r814, %r813, %r810;
	neg.s32 	%r815, %r814;
	setp.lt.s32 	%p175, %r276, 0;
	selp.b32 	%r963, %r815, %r814, %p175;
	xor.b32  	%r816, %r811, %r276;
	shr.s32 	%r817, %r811, 31;
	xor.b32  	%r818, %r817, %r811;
	xor.b32  	%r819, %r817, %r812;
	cvt.u64.u32 	%rd354, %r818;
	shl.b64 	%rd355, %rd354, 32;
	cvt.u64.u32 	%rd356, %r819;
	or.b64  	%rd357, %rd355, %rd356;
	cvt.rn.f64.s64 	%fd44, %rd357;
	mul.f64 	%fd45, %fd44, 0d3BF921FB54442D19;
	cvt.rn.f32.f64 	%f493, %fd45;
	neg.f32 	%f494, %f493;
	setp.lt.s32 	%p176, %r816, 0;
	selp.f32 	%f616, %f494, %f493, %p176;
$L__BB3_179:
	setp.ltu.f32 	%p177, %f7, 0f47CE4780;
	mul.rn.f32 	%f496, %f616, %f616;
	and.b32  	%r821, %r963, 1;
	setp.eq.b32 	%p178, %r821, 1;
	selp.f32 	%f497, 0f3F800000, %f616, %p178;
	fma.rn.f32 	%f498, %f496, %f497, 0f00000000;
	fma.rn.f32 	%f499, %f496, 0f37CBAC00, 0fBAB607ED;
	selp.f32 	%f500, %f499, 0fB94D4153, %p178;
	selp.f32 	%f501, 0f3D2AAABB, 0f3C0885E4, %p178;
	fma.rn.f32 	%f502, %f500, %f496, %f501;
	selp.f32 	%f503, 0fBEFFFFFF, 0fBE2AAAA8, %p178;
	fma.rn.f32 	%f504, %f502, %f496, %f503;
	fma.rn.f32 	%f505, %f504, %f498, %f497;
	and.b32  	%r822, %r963, 2;
	setp.eq.s32 	%p179, %r822, 0;
	mov.f32 	%f506, 0f00000000;
	sub.f32 	%f507, %f506, %f505;
	selp.f32 	%f508, %f505, %f507, %p179;
	mul.f32 	%f509, %f4, %f508;
	fma.rn.f32 	%f621, %f3, %f91, %f509;
	mov.u32 	%r967, %r939;
	mov.f32 	%f617, %f610;
	@%p177 bra 	$L__BB3_187;
	setp.neu.f32 	%p180, %f7, 0f7F800000;
	@%p180 bra 	$L__BB3_182;
	mov.f32 	%f512, 0f00000000;
	mul.rn.f32 	%f617, %f5, %f512;
	mov.b32 	%r967, 0;
	bra.uni 	$L__BB3_187;
$L__BB3_182:
	mov.b32 	%r289, %f5;
	shl.b32 	%r824, %r289, 8;
	or.b32  	%r290, %r824, -2147483648;
	mov.b64 	%rd460, 0;
	mov.b32 	%r964, 0;
	mov.u64 	%rd458, __cudart_i2opi_f;
	mov.u64 	%rd459, %rd3;
$L__BB3_183:
	.pragma "nounroll";
	ld.global.nc.u32 	%r825, [%rd458];
	mad.wide.u32 	%rd360, %r825, %r290, %rd460;
	shr.u64 	%rd460, %rd360, 32;
	st.local.u32 	[%rd459], %rd360;
	add.s32 	%r964, %r964, 1;
	add.s64 	%rd459, %rd459, 4;
	add.s64 	%rd458, %rd458, 4;
	setp.ne.s32 	%p181, %r964, 6;
	@%p181 bra 	$L__BB3_183;
	shr.u32 	%r826, %r289, 23;
	st.local.u32 	[%rd3+24], %rd460;
	and.b32  	%r293, %r826, 31;
	and.b32  	%r827, %r826, 224;
	add.s32 	%r828, %r827, -128;
	shr.u32 	%r829, %r828, 5;
	mul.wide.u32 	%rd361, %r829, 4;
	sub.s64 	%rd164, %rd3, %rd361;
	ld.local.u32 	%r965, [%rd164+24];
	ld.local.u32 	%r966, [%rd164+20];
	setp.eq.s32 	%p182, %r293, 0;
	@%p182 bra 	$L__BB3_186;
	shf.l.wrap.b32 	%r965, %r966, %r965, %r293;
	ld.local.u32 	%r830, [%rd164+16];
	shf.l.wrap.b32 	%r966, %r830, %r966, %r293;
$L__BB3_186:
	shr.u32 	%r831, %r965, 30;
	shf.l.wrap.b32 	%r832, %r966, %r965, 2;
	shl.b32 	%r833, %r966, 2;
	shr.u32 	%r834, %r832, 31;
	add.s32 	%r835, %r834, %r831;
	neg.s32 	%r836, %r835;
	setp.lt.s32 	%p183, %r289, 0;
	selp.b32 	%r967, %r836, %r835, %p183;
	xor.b32  	%r837, %r832, %r289;
	shr.s32 	%r838, %r832, 31;
	xor.b32  	%r839, %r838, %r832;
	xor.b32  	%r840, %r838, %r833;
	cvt.u64.u32 	%rd362, %r839;
	shl.b64 	%rd363, %rd362, 32;
	cvt.u64.u32 	%rd364, %r840;
	or.b64  	%rd365, %rd363, %rd364;
	cvt.rn.f64.s64 	%fd46, %rd365;
	mul.f64 	%fd47, %fd46, 0d3BF921FB54442D19;
	cvt.rn.f32.f64 	%f510, %fd47;
	neg.f32 	%f511, %f510;
	setp.lt.s32 	%p184, %r837, 0;
	selp.f32 	%f617, %f511, %f510, %p184;
$L__BB3_187:
	setp.ltu.f32 	%p185, %f7, 0f47CE4780;
	add.s32 	%r842, %r967, 1;
	mul.rn.f32 	%f513, %f617, %f617;
	and.b32  	%r843, %r967, 1;
	setp.eq.b32 	%p186, %r843, 1;
	selp.f32 	%f514, %f617, 0f3F800000, %p186;
	fma.rn.f32 	%f515, %f513, %f514, 0f00000000;
	fma.rn.f32 	%f516, %f513, 0f37CBAC00, 0fBAB607ED;
	selp.f32 	%f517, 0fB94D4153, %f516, %p186;
	selp.f32 	%f518, 0f3C0885E4, 0f3D2AAABB, %p186;
	fma.rn.f32 	%f519, %f517, %f513, %f518;
	selp.f32 	%f520, 0fBE2AAAA8, 0fBEFFFFFF, %p186;
	fma.rn.f32 	%f521, %f519, %f513, %f520;
	fma.rn.f32 	%f522, %f521, %f515, %f514;
	and.b32  	%r844, %r842, 2;
	setp.eq.s32 	%p187, %r844, 0;
	mov.f32 	%f523, 0f00000000;
	sub.f32 	%f524, %f523, %f522;
	selp.f32 	%f525, %f522, %f524, %p187;
	mul.f32 	%f99, %f3, %f525;
	@%p185 bra 	$L__BB3_195;
	setp.neu.f32 	%p188, %f7, 0f7F800000;
	@%p188 bra 	$L__BB3_190;
	mov.f32 	%f528, 0f00000000;
	mul.rn.f32 	%f610, %f5, %f528;
	mov.b32 	%r939, 0;
	bra.uni 	$L__BB3_195;
$L__BB3_190:
	mov.b32 	%r302, %f5;
	shl.b32 	%r846, %r302, 8;
	or.b32  	%r303, %r846, -2147483648;
	mov.b64 	%rd461, 0;
	mov.b32 	%r968, 0;
	mov.u64 	%rd368, __cudart_i2opi_f;
$L__BB3_191:
	.pragma "nounroll";
	mul.wide.u32 	%rd367, %r968, 4;
	add.s64 	%rd369, %rd368, %rd367;
	ld.global.nc.u32 	%r847, [%rd369];
	mad.wide.u32 	%rd370, %r847, %r303, %rd461;
	shr.u64 	%rd461, %rd370, 32;
	add.s64 	%rd371, %rd3, %rd367;
	st.local.u32 	[%rd371], %rd370;
	add.s32 	%r968, %r968, 1;
	setp.ne.s32 	%p189, %r968, 6;
	@%p189 bra 	$L__BB3_191;
	shr.u32 	%r848, %r302, 23;
	st.local.u32 	[%rd3+24], %rd461;
	and.b32  	%r306, %r848, 31;
	and.b32  	%r849, %r848, 224;
	add.s32 	%r850, %r849, -128;
	shr.u32 	%r851, %r850, 5;
	mul.wide.u32 	%rd372, %r851, 4;
	sub.s64 	%rd167, %rd3, %rd372;
	ld.local.u32 	%r969, [%rd167+24];
	ld.local.u32 	%r970, [%rd167+20];
	setp.eq.s32 	%p190, %r306, 0;
	@%p190 bra 	$L__BB3_194;
	shf.l.wrap.b32 	%r969, %r970, %r969, %r306;
	ld.local.u32 	%r852, [%rd167+16];
	shf.l.wrap.b32 	%r970, %r852, %r970, %r306;
$L__BB3_194:
	shr.u32 	%r853, %r969, 30;
	shf.l.wrap.b32 	%r854, %r970, %r969, 2;
	shl.b32 	%r855, %r970, 2;
	shr.u32 	%r856, %r854, 31;
	add.s32 	%r857, %r856, %r853;
	neg.s32 	%r858, %r857;
	setp.lt.s32 	%p191, %r302, 0;
	selp.b32 	%r939, %r858, %r857, %p191;
	xor.b32  	%r859, %r854, %r302;
	shr.s32 	%r860, %r854, 31;
	xor.b32  	%r861, %r860, %r854;
	xor.b32  	%r862, %r860, %r855;
	cvt.u64.u32 	%rd373, %r861;
	shl.b64 	%rd374, %rd373, 32;
	cvt.u64.u32 	%rd375, %r862;
	or.b64  	%rd376, %rd374, %rd375;
	cvt.rn.f64.s64 	%fd48, %rd376;
	mul.f64 	%fd49, %fd48, 0d3BF921FB54442D19;
	cvt.rn.f32.f64 	%f526, %fd49;
	neg.f32 	%f527, %f526;
	setp.lt.s32 	%p192, %r859, 0;
	selp.f32 	%f610, %f527, %f526, %p192;
$L__BB3_195:
	mul.rn.f32 	%f529, %f610, %f610;
	and.b32  	%r864, %r939, 1;
	setp.eq.b32 	%p193, %r864, 1;
	selp.f32 	%f530, 0f3F800000, %f610, %p193;
	fma.rn.f32 	%f531, %f529, %f530, 0f00000000;
	fma.rn.f32 	%f532, %f529, 0f37CBAC00, 0fBAB607ED;
	selp.f32 	%f533, %f532, 0fB94D4153, %p193;
	selp.f32 	%f534, 0f3D2AAABB, 0f3C0885E4, %p193;
	fma.rn.f32 	%f535, %f533, %f529, %f534;
	selp.f32 	%f536, 0fBEFFFFFF, 0fBE2AAAA8, %p193;
	fma.rn.f32 	%f537, %f535, %f529, %f536;
	fma.rn.f32 	%f538, %f537, %f531, %f530;
	and.b32  	%r865, %r939, 2;
	setp.eq.s32 	%p194, %r865, 0;
	mov.f32 	%f539, 0f00000000;
	sub.f32 	%f540, %f539, %f538;
	selp.f32 	%f541, %f538, %f540, %p194;
	fma.rn.f32 	%f622, %f4, %f541, %f99;
	sub.f32 	%f619, %f1, %f79;
$L__BB3_196:
	sub.f32 	%f109, %f1, %f39;
	mul.f32 	%f542, %f622, 0f3F000000;
	sub.f32 	%f110, %f2, %f542;
	fma.rn.f32 	%f111, %f621, 0f3F000000, %f2;
	cvt.rzi.s32.f32 	%r866, %f109;
	max.s32 	%r972, %r866, 0;
	cvt.rzi.s32.f32 	%r867, %f23;
	min.s32 	%r316, %r867, %r342;
	setp.ge.s32 	%p195, %r972, %r316;
	@%p195 bra 	$L__BB3_218;
	sub.f32 	%f543, %f2, %f31;
	cvt.rzi.s32.f32 	%r868, %f543;
	max.s32 	%r317, %r868, 0;
	cvt.rzi.s32.f32 	%r869, %f15;
	min.s32 	%r318, %r869, %r343;
	mul.lo.s32 	%r319, %r341, %r1;
	and.b32  	%r320, %r341, 15;
	and.b32  	%r321, %r341, 7;
	add.s32 	%r322, %r321, -1;
	and.b32  	%r323, %r341, 2147483632;
	and.b32  	%r324, %r341, 3;
	add.s64 	%rd168, %rd1, 32;
	neg.s32 	%r325, %r323;
	mul.f32 	%f544, %f620, %f110;
	mul.f32 	%f545, %f543, %f109;
	sub.f32 	%f112, %f545, %f544;
	sub.f32 	%f113, %f110, %f543;
	sub.f32 	%f114, %f620, %f109;
	mul.f32 	%f546, %f619, %f110;
	mul.f32 	%f547, %f15, %f109;
	sub.f32 	%f115, %f547, %f546;
	sub.f32 	%f116, %f110, %f15;
	sub.f32 	%f117, %f619, %f109;
	mul.f32 	%f548, %f619, %f111;
	mul.f32 	%f549, %f15, %f619;
	sub.f32 	%f118, %f549, %f548;
	sub.f32 	%f119, %f111, %f15;
	sub.f32 	%f120, %f619, %f23;
	mul.f32 	%f550, %f23, %f543;
	mul.f32 	%f551, %f620, %f111;
	sub.f32 	%f121, %f551, %f550;
	sub.f32 	%f122, %f543, %f111;
	sub.f32 	%f123, %f23, %f620;
$L__BB3_198:
	setp.ge.s32 	%p196, %r317, %r318;
	@%p196 bra 	$L__BB3_217;
	cvt.rn.f64.u32 	%fd50, %r972;
	add.f64 	%fd51, %fd50, 0d3FE0000000000000;
	cvt.rn.f32.f64 	%f552, %fd51;
	mul.f32 	%f124, %f122, %f552;
	mul.f32 	%f125, %f116, %f552;
	mul.f32 	%f126, %f119, %f552;
	mul.f32 	%f127, %f113, %f552;
	mul.lo.s32 	%r327, %r972, %r343;
	mov.u32 	%r973, %r317;
$L__BB3_200:
	cvt.rn.f64.u32 	%fd52, %r973;
	add.f64 	%fd53, %fd52, 0d3FE0000000000000;
	cvt.rn.f32.f64 	%f128, %fd53;
	fma.rn.f32 	%f553, %f123, %f128, %f124;
	add.f32 	%f554, %f121, %f553;
	fma.rn.f32 	%f555, %f117, %f128, %f125;
	add.f32 	%f556, %f115, %f555;
	mul.f32 	%f557, %f554, %f556;
	setp.gtu.f32 	%p197, %f557, 0f00000000;
	@%p197 bra 	$L__BB3_216;
	fma.rn.f32 	%f558, %f120, %f128, %f126;
	add.f32 	%f559, %f118, %f558;
	fma.rn.f32 	%f560, %f114, %f128, %f127;
	add.f32 	%f561, %f112, %f560;
	mul.f32 	%f562, %f559, %f561;
	setp.gtu.f32 	%p198, %f562, 0f00000000;
	@%p198 bra 	$L__BB3_216;
	setp.lt.s32 	%p199, %r341, 1;
	add.s32 	%r870, %r973, %r327;
	mul.lo.s32 	%r329, %r870, %r341;
	mul.wide.s32 	%rd377, %r329, 4;
	add.s64 	%rd169, %rd2, %rd377;
	ld.global.f32 	%f563, [%rd169];
	setp.neu.f32 	%p200, %f563, 0f00000000;
	or.pred  	%p201, %p200, %p199;
	@%p201 bra 	$L__BB3_216;
	setp.lt.u32 	%p202, %r341, 16;
	mov.b32 	%r977, 0;
	@%p202 bra 	$L__BB3_206;
	mul.wide.s32 	%rd378, %r329, 4;
	add.s64 	%rd379, %rd2, %rd378;
	add.s64 	%rd462, %rd379, 32;
	mov.u32 	%r974, %r325;
	mov.u32 	%r975, %r319;
$L__BB3_205:
	.pragma "nounroll";
	mul.wide.s32 	%rd380, %r975, 4;
	add.s64 	%rd381, %rd168, %rd380;
	ld.global.f32 	%f564, [%rd381+-32];
	st.global.f32 	[%rd462+-32], %f564;
	ld.global.f32 	%f565, [%rd381+-28];
	st.global.f32 	[%rd462+-28], %f565;
	ld.global.f32 	%f566, [%rd381+-24];
	st.global.f32 	[%rd462+-24], %f566;
	ld.global.f32 	%f567, [%rd381+-20];
	st.global.f32 	[%rd462+-20], %f567;
	ld.global.f32 	%f568, [%rd381+-16];
	st.global.f32 	[%rd462+-16], %f568;
	ld.global.f32 	%f569, [%rd381+-12];
	st.global.f32 	[%rd462+-12], %f569;
	ld.global.f32 	%f570, [%rd381+-8];
	st.global.f32 	[%rd462+-8], %f570;
	ld.global.f32 	%f571, [%rd381+-4];
	st.global.f32 	[%rd462+-4], %f571;
	ld.global.f32 	%f572, [%rd381];
	st.global.f32 	[%rd462], %f572;
	ld.global.f32 	%f573, [%rd381+4];
	st.global.f32 	[%rd462+4], %f573;
	ld.global.f32 	%f574, [%rd381+8];
	st.global.f32 	[%rd462+8], %f574;
	ld.global.f32 	%f575, [%rd381+12];
	st.global.f32 	[%rd462+12], %f575;
	ld.global.f32 	%f576, [%rd381+16];
	st.global.f32 	[%rd462+16], %f576;
	ld.global.f32 	%f577, [%rd381+20];
	st.global.f32 	[%rd462+20], %f577;
	ld.global.f32 	%f578, [%rd381+24];
	st.global.f32 	[%rd462+24], %f578;
	ld.global.f32 	%f579, [%rd381+28];
	st.global.f32 	[%rd462+28], %f579;
	add.s32 	%r975, %r975, 16;
	add.s32 	%r974, %r974, 16;
	add.s64 	%rd462, %rd462, 64;
	setp.ne.s32 	%p203, %r974, 0;
	mov.u32 	%r977, %r323;
	@%p203 bra 	$L__BB3_205;
$L__BB3_206:
	setp.eq.s32 	%p204, %r320, 0;
	@%p204 bra 	$L__BB3_216;
	add.s32 	%r872, %r320, -1;
	setp.lt.u32 	%p205, %r872, 7;
	@%p205 bra 	$L__BB3_209;
	add.s32 	%r873, %r977, %r319;
	mul.wide.s32 	%rd382, %r873, 4;
	add.s64 	%rd383, %rd1, %rd382;
	ld.global.f32 	%f580, [%rd383];
	mul.wide.u32 	%rd384, %r977, 4;
	add.s64 	%rd385, %rd169, %rd384;
	st.global.f32 	[%rd385], %f580;
	ld.global.f32 	%f581, [%rd383+4];
	st.global.f32 	[%rd385+4], %f581;
	ld.global.f32 	%f582, [%rd383+8];
	st.global.f32 	[%rd385+8], %f582;
	ld.global.f32 	%f583, [%rd383+12];
	st.global.f32 	[%rd385+12], %f583;
	ld.global.f32 	%f584, [%rd383+16];
	st.global.f32 	[%rd385+16], %f584;
	ld.global.f32 	%f585, [%rd383+20];
	st.global.f32 	[%rd385+20], %f585;
	ld.global.f32 	%f586, [%rd383+24];
	st.global.f32 	[%rd385+24], %f586;
	ld.global.f32 	%f587, [%rd383+28];
	st.global.f32 	[%rd385+28], %f587;
	add.s32 	%r977, %r977, 8;
$L__BB3_209:
	setp.eq.s32 	%p206, %r321, 0;
	@%p206 bra 	$L__BB3_216;
	setp.lt.u32 	%p207, %r322, 3;
	@%p207 bra 	$L__BB3_212;
	add.s32 	%r874, %r977, %r319;
	mul.wide.s32 	%rd386, %r874, 4;
	add.s64 	%rd387, %rd1, %rd386;
	ld.global.f32 	%f588, [%rd387];
	mul.wide.u32 	%rd388, %r977, 4;
	add.s64 	%rd389, %rd169, %rd388;
	st.global.f32 	[%rd389], %f588;
	ld.global.f32 	%f589, [%rd387+4];
	st.global.f32 	[%rd389+4], %f589;
	ld.global.f32 	%f590, [%rd387+8];
	st.global.f32 	[%rd389+8], %f590;
	ld.global.f32 	%f591, [%rd387+12];
	st.global.f32 	[%rd389+12], %f591;
	add.s32 	%r977, %r977, 4;
$L__BB3_212:
	setp.eq.s32 	%p208, %r324, 0;
	@%p208 bra 	$L__BB3_216;
	setp.eq.s32 	%p209, %r324, 1;
	add.s32 	%r875, %r977, %r319;
	mul.wide.s32 	%rd390, %r875, 4;
	add.s64 	%rd173, %rd1, %rd390;
	ld.global.f32 	%f592, [%rd173];
	mul.wide.u32 	%rd391, %r977, 4;
	add.s64 	%rd174, %rd169, %rd391;
	st.global.f32 	[%rd174], %f592;
	@%p209 bra 	$L__BB3_216;
	setp.eq.s32 	%p210, %r324, 2;
	ld.global.f32 	%f593, [%rd173+4];
	st.global.f32 	[%rd174+4], %f593;
	@%p210 bra 	$L__BB3_216;
	ld.global.f32 	%f594, [%rd173+8];
	st.global.f32 	[%rd174+8], %f594;
$L__BB3_216:
	add.s32 	%r973, %r973, 1;
	setp.ne.s32 	%p211, %r973, %r318;
	@%p211 bra 	$L__BB3_200;
$L__BB3_217:
	add.s32 	%r972, %r972, 1;
	setp.ne.s32 	%p212, %r972, %r316;
	@%p212 bra 	$L__BB3_198;
$L__BB3_218:
	ret;

}


// ===== COMPILED SASS (sm_100) =====

	.target	sm_100

	.elftype	@"ET_EXEC"


//--------------------- .note.nv.tkinfo           --------------------------
	.section	.note.nv.tkinfo,"",@"SHT_NOTE"
	.sectionflags	@"SHF_NOTE_NV_TKINFO"
	.tkinfo
        /*0018*/ 	.word	0x00000002
        /*0030*/ 	.string	""
        /*0030*/ 	.string	"ptxas"
        /*0030*/ 	.string	"Cuda compilation tools, release 13.0, V13.0.88"
        /*0030*/ 	.string	"Build cuda_13.0.r13.0/compiler.36424714_0"
        /*0030*/ 	.string	"-arch sm_100 -m 64 "



//--------------------- .note.nv.cuinfo           --------------------------
	.section	.note.nv.cuinfo,"",@"SHT_NOTE"
	.sectionflags	@"SHF_NOTE_NV_CUINFO"
        /*0018*/ 	.short	0x0002
        /*001a*/ 	.short	0x0064
        /*001c*/ 	.short	0x0082
	.zero		2


//--------------------- .nv.info                  --------------------------
	.section	.nv.info,"",@"SHT_CUDA_INFO"
	.align	4


	//----- nvinfo : EIATTR_REGCOUNT
	.align		4
        /*0000*/ 	.byte	0x04, 0x2f
        /*0002*/ 	.short	(.L_2 - .L_1)
	.align		4
.L_1:
        /*0004*/ 	.word	index@(_Z17points2box_kerneliiPKiPiS1_S1_ii)
        /*0008*/ 	.word	0x00000020


	//----- nvinfo : EIATTR_FRAME_SIZE
	.align		4
.L_2:
        /*000c*/ 	.byte	0x04, 0x11
        /*000e*/ 	.short	(.L_4 - .L_3)
	.align		4
.L_3:
        /*0010*/ 	.word	index@(_Z17points2box_kerneliiPKiPiS1_S1_ii)
        /*0014*/ 	.word	0x00000000


	//----- nvinfo : EIATTR_REGCOUNT
	.align		4
.L_4:
        /*0018*/ 	.byte	0x04, 0x2f
        /*001a*/ 	.short	(.L_6 - .L_5)
	.align		4
.L_5:
        /*001c*/ 	.word	index@(_Z32distrituted_sample_points_kerneliiiiiPfPbS_S_)
        /*0020*/ 	.word	0x00000004


	//----- nvinfo : EIATTR_FRAME_SIZE
	.align		4
.L_6:
        /*0024*/ 	.byte	0x04, 0x11
        /*0026*/ 	.short	(.L_8 - .L_7)
	.align		4
.L_7:
        /*0028*/ 	.word	index@(_Z32distrituted_sample_points_kerneliiiiiPfPbS_S_)
        /*002c*/ 	.word	0x00000000


	//----- nvinfo : EIATTR_REGCOUNT
	.align		4
.L_8:
        /*0030*/ 	.byte	0x04, 0x2f
        /*0032*/ 	.short	(.L_10 - .L_9)
	.align		4
.L_9:
        /*0034*/ 	.word	index@(_Z21calculate_miou_kernelPfPbPiii)
        /*0038*/ 	.word	0x0000001e


	//----- nvinfo : EIATTR_FRAME_SIZE
	.align		4
.L_10:
        /*003c*/ 	.byte	0x04, 0x11
        /*003e*/ 	.short	(.L_12 - .L_11)
	.align		4
.L_11:
        /*0040*/ 	.word	index@($__internal_0_$__cuda_sm20_div_rn_f64_full)
        /*0044*/ 	.word	0x00000000


	//----- nvinfo : EIATTR_FRAME_SIZE
	.align		4
.L_12:
        /*0048*/ 	.byte	0x04, 0x11
        /*004a*/ 	.short	(.L_14 - .L_13)
	.align		4
.L_13:
        /*004c*/ 	.word	index@(_Z21calculate_miou_kernelPfPbPiii)
        /*0050*/ 	.word	0x00000000


	//----- nvinfo : EIATTR_REGCOUNT
	.align		4
.L_14:
        /*0054*/ 	.byte	0x04, 0x2f
        /*0056*/ 	.short	(.L_16 - .L_15)
	.align		4
.L_15:
        /*0058*/ 	.word	index@(_Z14box2map_kerneliiiiPKfS0_Pf)
        /*005c*/ 	.word	0x00000028


	//----- nvinfo : EIATTR_FRAME_SIZE
	.align		4
.L_16:
        /*0060*/ 	.byte	0x04, 0x11
        /*0062*/ 	.short	(.L_18 - .L_17)
	.align		4
.L_17:
        /*0064*/ 	.word	index@(_Z14box2map_kerneliiiiPKfS0_Pf)
        /*0068*/ 	.word	0x00000000


	//----- nvinfo : EIATTR_MIN_STACK_SIZE
	.align		4
.L_18:
        /*006c*/ 	.byte	0x04, 0x12
        /*006e*/ 	.short	(.L_20 - .L_19)
	.align		4
.L_19:
        /*0070*/ 	.word	index@(_Z14box2map_kerneliiiiPKfS0_Pf)
        /*0074*/ 	.word	0x00000000


	//----- nvinfo : EIATTR_MIN_STACK_SIZE
	.align		4
.L_20:
        /*0078*/ 	.byte	0x04, 0x12
        /*007a*/ 	.short	(.L_22 - .L_21)
	.align		4
.L_21:
        /*007c*/ 	.word	index@(_Z21calculate_miou_kernelPfPbPiii)
        /*0080*/ 	.word	0x00000000


	//----- nvinfo : EIATTR_MIN_STACK_SIZE
	.align		4
.L_22:
        /*0084*/ 	.byte	0x04, 0x12
        /*0086*/ 	.short	(.L_24 - .L_23)
	.align		4
.L_23:
        /*0088*/ 	.word	index@(_Z32distrituted_sample_points_kerneliiiiiPfPbS_S_)
        /*008c*/ 	.word	0x00000000


	//----- nvinfo : EIATTR_MIN_STACK_SIZE
	.align		4
.L_24:
        /*0090*/ 	.byte	0x04, 0x12
        /*0092*/ 	.short	(.L_26 - .L_25)
	.align		4
.L_25:
        /*0094*/ 	.word	index@(_Z17points2box_kerneliiPKiPiS1_S1_ii)
        /*0098*/ 	.word	0x00000000
.L_26:


//--------------------- .nv.compat                --------------------------
	.section	.nv.compat,"",@"SHT_CUDA_COMPAT_INFO"
	.align	4
        /*0000*/ 	.byte	0x02, 0x09, 0x00, 0x00, 0x02, 0x02, 0x01, 0x00, 0x02, 0x05, 0x05, 0x00, 0x03, 0x07, 0x01, 0x01
        /*0010*/ 	.byte	0x02, 0x03, 0x00, 0x00, 0x02, 0x06, 0x01, 0x00, 0x04, 0x0b, 0x08, 0x00, 0x01, 0x00, 0x00, 0x00
        /*0020*/ 	.byte	0x00, 0x00, 0x00, 0x00


//--------------------- .nv.info._Z14box2map_kerneliiiiPKfS0_Pf --------------------------
	.section	.nv.info._Z14box2map_kerneliiiiPKfS0_Pf,"",@"SHT_CUDA_INFO"
	.sectionflags	@""
	.align	4


	//----- nvinfo : EIATTR_CUDA_API_VERSION
	.align		4
        /*0000*/ 	.byte	0x04, 0x37
        /*0002*/ 	.short	(.L_28 - .L_27)
.L_27:
        /*0004*/ 	.word	0x00000082


	//----- nvinfo : EIATTR_KPARAM_INFO
	.align		4
.L_28:
        /*0008*/ 	.byte	0x04, 0x17
        /*000a*/ 	.short	(.L_30 - .L_29)
.L_29:
        /*000c*/ 	.word	0x00000000
        /*0010*/ 	.short	0x0006
        /*0012*/ 	.short	0x0020
        /*0014*/ 	.byte	0x00, 0xf5, 0x21, 0x00


	//----- nvinfo : EIATTR_KPARAM_INFO
	.align		4
.L_30:
        /*0018*/ 	.byte	0x04, 0x17
        /*001a*/ 	.short	(.L_32 - .L_31)
.L_31:
        /*001c*/ 	.word	0x00000000
        /*0020*/ 	.short	0x0005
        /*0022*/ 	.short	0x0018
        /*0024*/ 	.byte	0x00, 0xf5, 0x21, 0x00


	//----- nvinfo : EIATTR_KPARAM_INFO
	.align		4
.L_32:
        /*0028*/ 	.byte	0x04, 0x17
        /*002a*/ 	.short	(.L_34 - .L_33)
.L_33:
        /*002c*/ 	.word	0x00000000
        /*0030*/ 	.short	0x0004
        /*0032*/ 	.short	0x0010
        /*0034*/ 	.byte	0x00, 0xf5, 0x21, 0x00


	//----- nvinfo : EIATTR_KPARAM_INFO
	.align		4
.L_34:
        /*0038*/ 	.byte	0x04, 0x17
        /*003a*/ 	.short	(.L_36 - .L_35)
.L_35:
        /*003c*/ 	.word	0x00000000
        /*0040*/ 	.short	0x0003
        /*0042*/ 	.short	0x000c
        /*0044*/ 	.byte	0x00, 0xf0, 0x11, 0x00


	//----- nvinfo : EIATTR_KPARAM_INFO
	.align		4
.L_36:
        /*0048*/ 	.byte	0x04, 0x17
        /*004a*/ 	.short	(.L_38 - .L_37)
.L_37:
        /*004c*/ 	.word	0x00000000
        /*0050*/ 	.short	0x0002
        /*0052*/ 	.short	0x0008
        /*0054*/ 	.byte	0x00, 0xf0, 0x11, 0x00


	//----- nvinfo : EIATTR_KPARAM_INFO
	.align		4
.L_38:
        /*0058*/ 	.byte	0x04, 0x17
        /*005a*/ 	.short	(.L_40 - .L_39)
.L_39:
        /*005c*/ 	.word	0x00000000
        /*0060*/ 	.short	0x0001
        /*0062*/ 	.short	0x0004
        /*0064*/ 	.byte	0x00, 0xf0, 0x11, 0x00


	//----- nvinfo : EIATTR_KPARAM_INFO
	.align		4
.L_40:
        /*0068*/ 	.byte	0x04, 0x17
        /*006a*/ 	.short	(.L_42 - .L_41)
.L_41:
        /*006c*/ 	.word	0x00000000
        /*0070*/ 	.short	0x0000
        /*0072*/ 	.short	0x0000
        /*0074*/ 	.byte	0x00, 0xf0, 0x11, 0x00


	//----- nvinfo : EIATTR_SPARSE_MMA_MASK
	.align		4
.L_42:
        /*0078*/ 	.byte	0x03, 0x50
        /*007a*/ 	.short	0x0000


	//----- nvinfo : EIATTR_MAXREG_COUNT
	.align		4
        /*007c*/ 	.byte	0x03, 0x1b
        /*007e*/ 	.short	0x00ff


	//----- nvinfo : EIATTR_MERCURY_ISA_VERSION
	.align		4
        /*0080*/ 	.byte	0x03, 0x5f
        /*0082*/ 	.short	0x0101


	//----- nvinfo : EIATTR_VRC_CTA_INIT_COUNT
	.align		4
        /*0084*/ 	.byte	0x02, 0x4a
	.zero		1
	.zero		1


	//----- nvinfo : EIATTR_EXIT_INSTR_OFFSETS
	.align		4
        /*0088*/ 	.byte	0x04, 0x1c
        /*008a*/ 	.short	(.L_44 - .L_43)


	//   ....[0]....
.L_43:
        /*008c*/ 	.word	0x00000060


	//   ....[1]....
        /*0090*/ 	.word	0x0000b1f0


	//   ....[2]....
        /*0094*/ 	.word	0x0000be00


	//----- nvinfo : EIATTR_CRS_STACK_SIZE
	.align		4
.L_44:
        /*0098*/ 	.byte	0x04, 0x1e
        /*009a*/ 	.short	(.L_46 - .L_45)
.L_45:
        /*009c*/ 	.word	0x00000000


	//----- nvinfo : EIATTR_CBANK_PARAM_SIZE
	.align		4
.L_46:
        /*00a0*/ 	.byte	0x03, 0x19
        /*00a2*/ 	.short	0x0028


	//----- nvinfo : EIATTR_PARAM_CBANK
	.align		4
        /*00a4*/ 	.byte	0x04, 0x0a
        /*00a6*/ 	.short	(.L_48 - .L_47)
	.align		4
.L_47:
        /*00a8*/ 	.word	index@(.nv.constant0._Z14box2map_kerneliiiiPKfS0_Pf)
        /*00ac*/ 	.short	0x0380
        /*00ae*/ 	.short	0x0028


	//----- nvinfo : EIATTR_SW_WAR
	.align		4
.L_48:
        /*00b0*/ 	.byte	0x04, 0x36
        /*00b2*/ 	.short	(.L_50 - .L_49)
.L_49:
        /*00b4*/ 	.word	0x00000008
.L_50:


//--------------------- .nv.info._Z21calculate_miou_kernelPfPbPiii --------------------------
	.section	.nv.info._Z21calculate_miou_kernelPfPbPiii,"",@"SHT_CUDA_INFO"
	.sectionflags	@""
	.align	4


	//----- nvinfo : EIATTR_CUDA_API_VERSION
	.align		4
        /*0000*/ 	.byte	0x04, 0x37
        /*0002*/ 	.short	(.L_52 - .L_51)
.L_51:
        /*0004*/ 	.word	0x00000082


	//----- nvinfo : EIATTR_KPARAM_INFO
	.align		4
.L_52:
        /*0008*/ 	.byte	0x04, 0x17
        /*000a*/ 	.short	(.L_54 - .L_53)
.L_53:
        /*000c*/ 	.word	0x00000000
        /*0010*/ 	.short	0x0004
        /*0012*/ 	.short	0x001c
        /*0014*/ 	.byte	0x00, 0xf0, 0x11, 0x00


	//----- nvinfo : EIATTR_KPARAM_INFO
	.align		4
.L_54:
        /*0018*/ 	.byte	0x04, 0x17
        /*001a*/ 	.short	(.L_56 - .L_55)
.L_55:
        /*001c*/ 	.word	0x00000000
        /*0020*/ 	.short	0x0003
        /*0022*/ 	.short	0x0018
        /*0024*/ 	.byte	0x00, 0xf0, 0x11, 0x00


	//----- nvinfo : EIATTR_KPARAM_INFO
	.align		4
.L_56:
        /*0028*/ 	.byte	0x04, 0x17
        /*002a*/ 	.short	(.L_58 - .L_57)
.L_57:
        /*002c*/ 	.word	0x00000000
        /*0030*/ 	.short	0x0002
        /*0032*/ 	.short	0x0010
        /*0034*/ 	.byte	0x00, 0xf5, 0x21, 0x00


	//----- nvinfo : EIATTR_KPARAM_INFO
	.align		4
.L_58:
        /*0038*/ 	.byte	0x04, 0x17
        /*003a*/ 	.short	(.L_60 - .L_59)
.L_59:
        /*003c*/ 	.word	0x00000000
        /*0040*/ 	.short	0x0001
        /*0042*/ 	.short	0x0008
        /*0044*/ 	.byte	0x00, 0xf5, 0x21, 0x00


	//----- nvinfo : EIATTR_KPARAM_INFO
	.align		4
.L_60:
        /*0048*/ 	.byte	0x04, 0x17
        /*004a*/ 	.short	(.L_62 - .L_61)
.L_61:
        /*004c*/ 	.word	0x00000000
        /*0050*/ 	.short	0x0000
        /*0052*/ 	.short	0x0000
        /*0054*/ 	.byte	0x00, 0xf5, 0x21, 0x00


	//----- nvinfo : EIATTR_SPARSE_MMA_MASK
	.align		4
.L_62:
        /*0058*/ 	.byte	0x03, 0x50
        /*005a*/ 	.short	0x0000


	//----- nvinfo : EIATTR_MAXREG_COUNT
	.align		4
        /*005c*/ 	.byte	0x03, 0x1b
        /*005e*/ 	.short	0x00ff


	//----- nvinfo : EIATTR_MERCURY_ISA_VERSION
	.align		4
        /*0060*/ 	.byte	0x03, 0x5f
        /*0062*/ 	.short	0x0101


	//----- nvinfo : EIATTR_VRC_CTA_INIT_COUNT
	.align		4
        /*0064*/ 	.byte	0x02, 0x4a
	.zero		1
	.zero		1


	//----- nvinfo : EIATTR_EXIT_INSTR_OFFSETS
	.align		4
        /*0068*/ 	.byte	0x04, 0x1c
        /*006a*/ 	.short	(.L_64 - .L_63)


	//   ....[0]....
.L_63:
        /*006c*/ 	.word	0x000000b0


	//   ....[1]....
        /*0070*/ 	.word	0x00000130


	//   ....[2]....
        /*0074*/ 	.word	0x00000ff0


	//----- nvinfo : EIATTR_CRS_STACK_SIZE
	.align		4
.L_64:
        /*0078*/ 	.byte	0x04, 0x1e
        /*007a*/ 	.short	(.L_66 - .L_65)
.L_65:
        /*007c*/ 	.word	0x00000000


	//----- nvinfo : EIATTR_CBANK_PARAM_SIZE
	.align		4
.L_66:
        /*0080*/ 	.byte	0x03, 0x19
        /*0082*/ 	.short	0x0020


	//----- nvinfo : EIATTR_PARAM_CBANK
	.align		4
        /*0084*/ 	.byte	0x04, 0x0a
        /*0086*/ 	.short	(.L_68 - .L_67)
	.align		4
.L_67:
        /*0088*/ 	.word	index@(.nv.constant0._Z21calculate_miou_kernelPfPbPiii)
        /*008c*/ 	.short	0x0380
        /*008e*/ 	.short	0x0020


	//----- nvinfo : EIATTR_SW_WAR
	.align		4
.L_68:
        /*0090*/ 	.byte	0x04, 0x36
        /*0092*/ 	.short	(.L_70 - .L_69)
.L_69:
        /*0094*/ 	.word	0x00000008
.L_70:


//--------------------- .nv.info._Z32distrituted_sample_points_kerneliiiiiPfPbS_S_ --------------------------
	.section	.nv.info._Z32distrituted_sample_points_kerneliiiiiPfPbS_S_,"",@"SHT_CUDA_INFO"
	.sectionflags	@""
	.align	4


	//----- nvinfo : EIATTR_CUDA_API_VERSION
	.align		4
        /*0000*/ 	.byte	0x04, 0x37
        /*0002*/ 	.short	(.L_72 - .L_71)
.L_71:
        /*0004*/ 	.word	0x00000082


	//----- nvinfo : EIATTR_KPARAM_INFO
	.align		4
.L_72:
        /*0008*/ 	.byte	0x04, 0x17
        /*000a*/ 	.short	(.L_74 - .L_73)
.L_73:
        /*000c*/ 	.word	0x00000000
        /*0010*/ 	.short	0x0008
        /*0012*/ 	.short	0x0030
        /*0014*/ 	.byte	0x00, 0xf5, 0x21, 0x00


	//----- nvinfo : EIATTR_KPARAM_INFO
	.align		4
.L_74:
        /*0018*/ 	.byte	0x04, 0x17
        /*001a*/ 	.short	(.L_76 - .L_75)
.L_75:
        /*001c*/ 	.word	0x00000000
        /*0020*/ 	.short	0x0007
        /*0022*/ 	.short	0x0028
        /*0024*/ 	.byte	0x00, 0xf5, 0x21, 0x00


	//----- nvinfo : EIATTR_KPARAM_INFO
	.align		4
.L_76:
        /*0028*/ 	.byte	0x04, 0x17
        /*002a*/ 	.short	(.L_78 - .L_77)
.L_77:
        /*002c*/ 	.word	0x00000000
        /*0030*/ 	.short	0x0006
        /*0032*/ 	.short	0x0020
        /*0034*/ 	.byte	0x00, 0xf5, 0x21, 0x00


	//----- nvinfo : EIATTR_KPARAM_INFO
	.align		4
.L_78:
        /*0038*/ 	.byte	0x04, 0x17
        /*003a*/ 	.short	(.L_80 - .L_79)
.L_79:
        /*003c*/ 	.word	0x00000000
        /*0040*/ 	.short	0x0005
        /*0042*/ 	.short	0x0018
        /*0044*/ 	.byte	0x00, 0xf5, 0x21, 0x00


	//----- nvinfo : EIATTR_KPARAM_INFO
	.align		4
.L_80:
        /*0048*/ 	.byte	0x04, 0x17
        /*004a*/ 	.short	(.L_82 - .L_81)
.L_81:
        /*004c*/ 	.word	0x00000000
        /*0050*/ 	.short	0x0004
        /*0052*/ 	.short	0x0010
        /*0054*/ 	.byte	0x00, 0xf0, 0x11, 0x00


	//----- nvinfo : EIATTR_KPARAM_INFO
	.align		4
.L_82:
        /*0058*/ 	.byte	0x04, 0x17
        /*005a*/ 	.short	(.L_84 - .L_83)
.L_83:
        /*005c*/ 	.word	0x00000000
        /*0060*/ 	.short	0x0003
        /*0062*/ 	.short	0x000c
        /*0064*/ 	.byte	0x00, 0xf0, 0x11, 0x00


	//----- nvinfo : EIATTR_KPARAM_INFO
	.align		4
.L_84:
        /*0068*/ 	.byte	0x04, 0x17
        /*006a*/ 	.short	(.L_86 - .L_85)
.L_85:
        /*006c*/ 	.word	0x00000000
        /*0070*/ 	.short	0x0002
        /*0072*/ 	.short	0x0008
        /*0074*/ 	.byte	0x00, 0xf0, 0x11, 0x00


	//----- nvinfo : EIATTR_KPARAM_INFO
	.align		4
.L_86:
        /*0078*/ 	.byte	0x04, 0x17
        /*007a*/ 	.short	(.L_88 - .L_87)
.L_87:
        /*007c*/ 	.word	0x00000000
        /*0080*/ 	.short	0x0001
        /*0082*/ 	.short	0x0004
        /*0084*/ 	.byte	0x00, 0xf0, 0x11, 0x00


	//----- nvinfo : EIATTR_KPARAM_INFO
	.align		4
.L_88:
        /*0088*/ 	.byte	0x04, 0x17
        /*008a*/ 	.short	(.L_90 - .L_89)
.L_89:
        /*008c*/ 	.word	0x00000000
        /*0090*/ 	.short	0x0000
        /*0092*/ 	.short	0x0000
        /*0094*/ 	.byte	0x00, 0xf0, 0x11, 0x00


	//----- nvinfo : EIATTR_SPARSE_MMA_MASK
	.align		4
.L_90:
        /*0098*/ 	.byte	0x03, 0x50
        /*009a*/ 	.short	0x0000


	//----- nvinfo : EIATTR_MAXREG_COUNT
	.align		4
        /*009c*/ 	.byte	0x03, 0x1b
        /*009e*/ 	.short	0x00ff


	//----- nvinfo : EIATTR_MERCURY_ISA_VERSION
	.align		4
        /*00a0*/ 	.byte	0x03, 0x5f
        /*00a2*/ 	.short	0x0101


	//----- nvinfo : EIATTR_VRC_CTA_INIT_COUNT
	.align		4
        /*00a4*/ 	.byte	0x02, 0x4a
	.zero		1
	.zero		1


	//----- nvinfo : EIATTR_EXIT_INSTR_OFFSETS
	.align		4
        /*00a8*/ 	.byte	0x04, 0x1c
        /*00aa*/ 	.short	(.L_92 - .L_91)


	//   ....[0]....
.L_91:
        /*00ac*/ 	.word	0x00000010


	//----- nvinfo : EIATTR_CBANK_PARAM_SIZE
	.align		4
.L_92:
        /*00b0*/ 	.byte	0x03, 0x19
        /*00b2*/ 	.short	0x0038


	//----- nvinfo : EIATTR_PARAM_CBANK
	.align		4
        /*00b4*/ 	.byte	0x04, 0x0a
        /*00b6*/ 	.short	(.L_94 - .L_93)
	.align		4
.L_93:
        /*00b8*/ 	.word	index@(.nv.constant0._Z32distrituted_sample_points_kerneliiiiiPfPbS_S_)
        /*00bc*/ 	.short	0x0380
        /*00be*/ 	.short	0x0038


	//----- nvinfo : EIATTR_SW_WAR
	.align		4
.L_94:
        /*00c0*/ 	.byte	0x04, 0x36
        /*00c2*/ 	.short	(.L_96 - .L_95)
.L_95:
        /*00c4*/ 	.word	0x00000008
.L_96:


//--------------------- .nv.info._Z17points2box_kerneliiPKiPiS1_S1_ii --------------------------
	.section	.nv.info._Z17points2box_kerneliiPKiPiS1_S1_ii,"",@"SHT_CUDA_INFO"
	.sectionflags	@""
	.align	4


	//----- nvinfo : EIATTR_CUDA_API_VERSION
	.align		4
        /*0000*/ 	.byte	0x04, 0x37
        /*0002*/ 	.short	(.L_98 - .L_97)
.L_97:
        /*0004*/ 	.word	0x00000082


	//----- nvinfo : EIATTR_KPARAM_INFO
	.align		4
.L_98:
        /*0008*/ 	.byte	0x04, 0x17
        /*000a*/ 	.short	(.L_100 - .L_99)
.L_99:
        /*000c*/ 	.word	0x00000000
        /*0010*/ 	.short	0x0007
        /*0012*/ 	.short	0x002c
        /*0014*/ 	.byte	0x00, 0xf0, 0x11, 0x00


	//----- nvinfo : EIATTR_KPARAM_INFO
	.align		4
.L_100:
        /*0018*/ 	.byte	0x04, 0x17
        /*001a*/ 	.short	(.L_102 - .L_101)
.L_101:
        /*001c*/ 	.word	0x00000000
        /*0020*/ 	.short	0x0006
        /*0022*/ 	.short	0x0028
        /*0024*/ 	.byte	0x00, 0xf0, 0x11, 0x00


	//----- nvinfo : EIATTR_KPARAM_INFO
	.align		4
.L_102:
        /*0028*/ 	.byte	0x04, 0x17
        /*002a*/ 	.short	(.L_104 - .L_103)
.L_103:
        /*002c*/ 	.word	0x00000000
        /*0030*/ 	.short	0x0005
        /*0032*/ 	.short	0x0020
        /*0034*/ 	.byte	0x00, 0xf5, 0x21, 0x00


	//----- nvinfo : EIATTR_KPARAM_INFO
	.align		4
.L_104:
        /*0038*/ 	.byte	0x04, 0x17
        /*003a*/ 	.short	(.L_106 - .L_105)
.L_105:
        /*003c*/ 	.word	0x00000000
        /*0040*/ 	.short	0x0004
        /*0042*/ 	.short	0x0018
        /*0044*/ 	.byte	0x00, 0xf5, 0x21, 0x00


	//----- nvinfo : EIATTR_KPARAM_INFO
	.align		4
.L_106:
        /*0048*/ 	.byte	0x04, 0x17
        /*004a*/ 	.short	(.L_108 - .L_107)
.L_107:
        /*004c*/ 	.word	0x00000000
        /*0050*/ 	.short	0x0003
        /*0052*/ 	.short	0x0010
        /*0054*/ 	.byte	0x00, 0xf5, 0x21, 0x00


	//----- nvinfo : EIATTR_KPARAM_INFO
	.align		4
.L_108:
        /*0058*/ 	.byte	0x04, 0x17
        /*005a*/ 	.short	(.L_110 - .L_109)
.L_109:
        /*005c*/ 	.word	0x00000000
        /*0060*/ 	.short	0x0002
        /*0062*/ 	.short	0x0008
        /*0064*/ 	.byte	0x00, 0xf5, 0x21, 0x00


	//----- nvinfo : EIATTR_KPARAM_INFO
	.align		4
.L_110:
        /*0068*/ 	.byte	0x04, 0x17
        /*006a*/ 	.short	(.L_112 - .L_111)
.L_111:
        /*006c*/ 	.word	0x00000000
        /*0070*/ 	.short	0x0001
        /*0072*/ 	.short	0x0004
        /*0074*/ 	.byte	0x00, 0xf0, 0x11, 0x00


	//----- nvinfo : EIATTR_KPARAM_INFO
	.align		4
.L_112:
        /*0078*/ 	.byte	0x04, 0x17
        /*007a*/ 	.short	(.L_114 - .L_113)
.L_113:
        /*007c*/ 	.word	0x00000000
        /*0080*/ 	.short	0x0000
        /*0082*/ 	.short	0x0000
        /*0084*/ 	.byte	0x00, 0xf0, 0x11, 0x00


	//----- nvinfo : EIATTR_SPARSE_MMA_MASK
	.align		4
.L_114:
        /*0088*/ 	.byte	0x03, 0x50
        /*008a*/ 	.short	0x0000


	//----- nvinfo : EIATTR_MAXREG_COUNT
	.align		4
        /*008c*/ 	.byte	0x03, 0x1b
        /*008e*/ 	.short	0x00ff


	//----- nvinfo : EIATTR_MERCURY_ISA_VERSION
	.align		4
        /*0090*/ 	.byte	0x03, 0x5f
        /*0092*/ 	.short	0x0101


	//----- nvinfo : EIATTR_VRC_CTA_INIT_COUNT
	.align		4
        /*0094*/ 	.byte	0x02, 0x4a
	.zero		1
	.zero		1


	//----- nvinfo : EIATTR_EXIT_INSTR_OFFSETS
	.align		4
        /*0098*/ 	.byte	0x04, 0x1c
        /*009a*/ 	.short	(.L_116 - .L_115)


	//   ....[0]....
.L_115:
        /*009c*/ 	.word	0x00000070


	//   ....[1]....
        /*00a0*/ 	.word	0x00000820


	//   ....[2]....
        /*00a4*/ 	.word	0x00000a50


	//----- nvinfo : EIATTR_CBANK_PARAM_SIZE
	.align		4
.L_116:
        /*00a8*/ 	.byte	0x03, 0x19
        /*00aa*/ 	.short	0x0030


	//----- nvinfo : EIATTR_PARAM_CBANK
	.align		4
        /*00ac*/ 	.byte	0x04, 0x0a
        /*00ae*/ 	.short	(.L_118 - .L_117)
	.align		4
.L_117:
        /*00b0*/ 	.word	index@(.nv.constant0._Z17points2box_kerneliiPKiPiS1_S1_ii)
        /*00b4*/ 	.short	0x0380
        /*00b6*/ 	.short	0x0030


	//----- nvinfo : EIATTR_SW_WAR
	.align		4
.L_118:
        /*00b8*/ 	.byte	0x04, 0x36
        /*00ba*/ 	.short	(.L_120 - .L_119)
.L_119:
        /*00bc*/ 	.word	0x00000008
.L_120:


//--------------------- .nv.callgraph             --------------------------
	.section	.nv.callgraph,"",@"SHT_CUDA_CALLGRAPH"
	.align	4
	.sectionentsize	8
	.align		4
        /*0000*/ 	.word	0x00000000
	.align		4
        /*0004*/ 	.word	0xffffffff
	.align		4
        /*0008*/ 	.word	0x00000000
	.align		4
        /*000c*/ 	.word	0xfffffffe
	.align		4
        /*0010*/ 	.word	0x00000000
	.align		4
        /*0014*/ 	.word	0xfffffffd
	.align		4
        /*0018*/ 	.word	0x00000000
	.align		4
        /*001c*/ 	.word	0xfffffffc


//--------------------- .nv.constant4             --------------------------
	.section	.nv.constant4,"a",@progbits
	.align	8
	.align		8
.nv.constant4:
        /*0000*/ 	.dword	__cudart_i2opi_f


//--------------------- .text._Z14box2map_kerneliiiiPKfS0_Pf --------------------------
	.section	.text._Z14box2map_kerneliiiiPKfS0_Pf,"ax",@progbits
	.align	128
        .global         _Z14box2map_kerneliiiiPKfS0_Pf
        .type           _Z14box2map_kerneliiiiPKfS0_Pf,@function
        .size           _Z14box2map_kerneliiiiPKfS0_Pf,(.L_x_154 - _Z14box2map_kerneliiiiPKfS0_Pf)
        .other          _Z14box2map_kerneliiiiPKfS0_Pf,@"STO_CUDA_ENTRY STV_DEFAULT"
_Z14box2map_kerneliiiiPKfS0_Pf:
.text._Z14box2map_kerneliiiiPKfS0_Pf:
[----:B------:R-:W-:Y:S01]  /*0000*/  LDC R1, c[0x0][0x37c] ;  /* 0x0000df00ff017b82 */ /* 0x000fe20000000800 */
[----:B------:R-:W0:Y:S01]  /*0010*/  S2R R9, SR_CTAID.X ;  /* 0x0000000000097919 */ /* 0x000e220000002500 */
[----:B------:R-:W1:Y:S01]  /*0020*/  LDCU UR4, c[0x0][0x380] ;  /* 0x00007000ff0477ac */ /* 0x000e620008000800 */
[----:B------:R-:W0:Y:S02]  /*0030*/  S2R R0, SR_TID.X ;  /* 0x0000000000007919 */ /* 0x000e240000002100 */
[----:B0-----:R-:W-:-:S05]  /*0040*/  IMAD R9, R9, 0x4, R0 ;  /* 0x0000000409097824 */ /* 0x001fca00078e0200 */
[----:B-1----:R-:W-:-:S13]  /*0050*/  ISETP.GE.AND P0, PT, R9, UR4, PT ;  /* 0x0000000409007c0c */ /* 0x002fda000bf06270 */
[----:B------:R-:W-:Y:S05]  /*0060*/  @P0 EXIT ;  /* 0x000000000000094d */ /* 0x000fea0003800000 */
[----:B------:R-:W0:Y:S01]  /*0070*/  LDC.64 R14, c[0x0][0x390] ;  /* 0x0000e400ff0e7b82 */ /* 0x000e220000000a00 */
[----:B------:R-:W1:Y:S01]  /*0080*/  LDCU.64 UR6, c[0x0][0x358] ;  /* 0x00006b00ff0677ac */ /* 0x000e620008000a00 */
[----:B------:R-:W-:-:S04]  /*0090*/  IMAD R3, R9, 0x7, RZ ;  /* 0x0000000709037824 */ /* 0x000fc800078e02ff */
[----:B0-----:R-:W-:-:S05]  /*00a0*/  IMAD.WIDE R14, R3, 0x4, R14 ;  /* 0x00000004030e7825 */ /* 0x001fca00078e020e */
[----:B-1----:R-:W2:Y:S04]  /*00b0*/  LDG.E R2, desc[UR6][R14.64+0x18] ;  /* 0x000018060e027981 */ /* 0x002ea8000c1e1900 */
[----:B------:R0:W5:Y:S04]  /*00c0*/  LDG.E R4, desc[UR6][R14.64] ;  /* 0x000000060e047981 */ /* 0x000168000c1e1900 */
[----:B------:R0:W5:Y:S04]  /*00d0*/  LDG.E R0, desc[UR6][R14.64+0x4] ;  /* 0x000004060e007981 */ /* 0x000168000c1e1900 */
[----:B------:R0:W5:Y:S04]  /*00e0*/  LDG.E R6, desc[UR6][R14.64+0xc] ;  /* 0x00000c060e067981 */ /* 0x000168000c1e1900 */
[----:B------:R0:W5:Y:S01]  /*00f0*/  LDG.E R8, desc[UR6][R14.64+0x10] ;  /* 0x000010060e087981 */ /* 0x000162000c1e1900 */
[----:B------:R-:W-:Y:S01]  /*0100*/  BSSY.RECONVERGENT B0, `(.L_x_0) ;  /* 0x000006b000007945 */ /* 0x000fe20003800200 */
[C---:B--2---:R-:W-:Y:S01]  /*0110*/  FMUL R3, R2.reuse, 0.63661974668502807617 ;  /* 0x3f22f98302037820 */ /* 0x044fe20000400000 */
[----:B------:R-:W-:-:S04]  /*0120*/  FSETP.GE.AND P0, PT, |R2|, 105615, PT ;  /* 0x47ce47800200780b */ /* 0x000fc80003f06200 */
[----:B------:R-:W-:Y:S01]  /*0130*/  P2R R7, PR, RZ, 0x1 ;  /* 0x00000001ff077803 */ /* 0x000fe20000000000 */
[----:B------:R-:W1:Y:S02]  /*0140*/  F2I.NTZ R3, R3 ;  /* 0x0000000300037305 */ /* 0x000e640000203100 */
[----:B-1----:R-:W-:Y:S01]  /*0150*/  I2FP.F32.S32 R11, R3 ;  /* 0x00000003000b7245 */ /* 0x002fe20000201400 */
[----:B------:R-:W-:-:S04]  /*0160*/  IMAD.MOV.U32 R12, RZ, RZ, R3 ;  /* 0x000000ffff0c7224 */ /* 0x000fc800078e0003 */
[----:B------:R-:W-:-:S04]  /*0170*/  FFMA R10, R11, -1.5707962512969970703, R2 ;  /* 0xbfc90fda0b0a7823 */ /* 0x000fc80000000002 */
[----:B------:R-:W-:-:S04]  /*0180*/  FFMA R10, R11, -7.5497894158615963534e-08, R10 ;  /* 0xb3a221680b0a7823 */ /* 0x000fc8000000000a */
[----:B------:R-:W-:-:S04]  /*0190*/  FFMA R11, R11, -5.3903029534742383927e-15, R10 ;  /* 0xa7c234c50b0b7823 */ /* 0x000fc8000000000a */
[----:B------:R-:W-:Y:S01]  /*01a0*/  IMAD.MOV.U32 R5, RZ, RZ, R11 ;  /* 0x000000ffff057224 */ /* 0x000fe200078e000b */
[----:B0-----:R-:W-:Y:S06]  /*01b0*/  @!P0 BRA `(.L_x_1) ;  /* 0x00000004007c8947 */ /* 0x001fec0003800000 */
[----:B------:R-:W-:-:S13]  /*01c0*/  FSETP.NEU.AND P0, PT, |R2|, +INF , PT ;  /* 0x7f8000000200780b */ /* 0x000fda0003f0d200 */
[----:B------:R-:W-:Y:S01]  /*01d0*/  @!P0 FMUL R5, RZ, R2 ;  /* 0x00000002ff058220 */ /* 0x000fe20000400000 */
[----:B------:R-:W-:Y:S01]  /*01e0*/  @!P0 IMAD.MOV.U32 R3, RZ, RZ, RZ ;  /* 0x000000ffff038224 */ /* 0x000fe200078e00ff */
[----:B------:R-:W-:Y:S06]  /*01f0*/  @!P0 BRA `(.L_x_1) ;  /* 0x00000004006c8947 */ /* 0x000fec0003800000 */
[----:B------:R-:W-:Y:S01]  /*0200*/  IMAD.SHL.U32 R3, R2, 0x100, RZ ;  /* 0x0000010002037824 */ /* 0x000fe200078e00ff */
[----:B------:R-:W0:Y:S01]  /*0210*/  LDCU.64 UR8, c[0x4][URZ] ;  /* 0x01000000ff0877ac */ /* 0x000e220008000a00 */
[----:B------:R-:W-:Y:S02]  /*0220*/  IMAD.MOV.U32 R13, RZ, RZ, RZ ;  /* 0x000000ffff0d7224 */ /* 0x000fe400078e00ff */
[----:B------:R-:W-:Y:S01]  /*0230*/  IMAD.MOV.U32 R7, RZ, RZ, RZ ;  /* 0x000000ffff077224 */ /* 0x000fe200078e00ff */
[----:B------:R-:W-:Y:S01]  /*0240*/  LOP3.LUT R3, R3, 0x80000000, RZ, 0xfc, !PT ;  /* 0x8000000003037812 */ /* 0x000fe200078efcff */
[----:B------:R-:W-:Y:S01]  /*0250*/  UMOV UR5, URZ ;  /* 0x000000ff00057c82 */ /* 0x000fe20008000000 */
[----:B------:R-:W-:-:S05]  /*0260*/  UMOV UR4, URZ ;  /* 0x000000ff00047c82 */ /* 0x000fca0008000000 */
.L_x_2:
[----:B0-----:R-:W-:Y:S01]  /*0270*/  IMAD.U32 R20, RZ, RZ, UR8 ;  /* 0x00000008ff147e24 */ /* 0x001fe2000f8e00ff */
[----:B------:R-:W-:-:S05]  /*0280*/  MOV R21, UR9 ;  /* 0x0000000900157c02 */ /* 0x000fca0008000f00 */
[----:B------:R-:W2:Y:S01]  /*0290*/  LDG.E.CONSTANT R18, desc[UR6][R20.64] ;  /* 0x0000000614127981 */ /* 0x000ea2000c1e9900 */
[----:B------:R-:W-:Y:S01]  /*02a0*/  UIADD3 UR4, UPT, UPT, UR4, 0x1, URZ ;  /* 0x0000000104047890 */ /* 0x000fe2000fffe0ff */
[C---:B------:R-:W-:Y:S01]  /*02b0*/  ISETP.EQ.AND P0, PT, R7.reuse, RZ, PT ;  /* 0x000000ff0700720c */ /* 0x040fe20003f02270 */
[----:B------:R-:W-:Y:S01]  /*02c0*/  UIADD3 UR8, UP1, UPT, UR8, 0x4, URZ ;  /* 0x0000000408087890 */ /* 0x000fe2000ff3e0ff */
[C---:B------:R-:W-:Y:S01]  /*02d0*/  ISETP.EQ.AND P1, PT, R7.reuse, 0x4, PT ;  /* 0x000000040700780c */ /* 0x040fe20003f22270 */
[----:B------:R-:W-:Y:S01]  /*02e0*/  UISETP.NE.AND UP0, UPT, UR4, 0x6, UPT ;  /* 0x000000060400788c */ /* 0x000fe2000bf05270 */
[C---:B------:R-:W-:Y:S01]  /*02f0*/  ISETP.EQ.AND P3, PT, R7.reuse, 0xc, PT ;  /* 0x0000000c0700780c */ /* 0x040fe20003f62270 */
[----:B------:R-:W-:Y:S01]  /*0300*/  UIADD3.X UR9, UPT, UPT, URZ, UR9, URZ, UP1, !UPT ;  /* 0x00000009ff097290 */ /* 0x000fe20008ffe4ff */
[C---:B------:R-:W-:Y:S02]  /*0310*/  ISETP.EQ.AND P4, PT, R7.reuse, 0x10, PT ;  /* 0x000000100700780c */ /* 0x040fe40003f82270 */
[----:B------:R-:W-:Y:S01]  /*0320*/  ISETP.EQ.AND P5, PT, R7, 0x14, PT ;  /* 0x000000140700780c */ /* 0x000fe20003fa2270 */
[----:B--2---:R-:W-:-:S03]  /*0330*/  IMAD.WIDE.U32 R18, R18, R3, RZ ;  /* 0x0000000312127225 */ /* 0x004fc600078e00ff */
[----:B------:R-:W-:-:S04]  /*0340*/  IADD3 R5, P2, PT, R18, R13, RZ ;  /* 0x0000000d12057210 */ /* 0x000fc80007f5e0ff */
[----:B------:R-:W-:Y:S01]  /*0350*/  IADD3.X R13, PT, PT, R19, UR5, RZ, P2, !PT ;  /* 0x00000005130d7c10 */ /* 0x000fe200097fe4ff */
[--C-:B------:R-:W-:Y:S01]  /*0360*/  @P0 IMAD.MOV.U32 R14, RZ, RZ, R5.reuse ;  /* 0x000000ffff0e0224 */ /* 0x100fe200078e0005 */
[C---:B------:R-:W-:Y:S01]  /*0370*/  ISETP.EQ.AND P2, PT, R7.reuse, 0x8, PT ;  /* 0x000000080700780c */ /* 0x040fe20003f42270 */
[--C-:B------:R-:W-:Y:S02]  /*0380*/  @P1 IMAD.MOV.U32 R15, RZ, RZ, R5.reuse ;  /* 0x000000ffff0f1224 */ /* 0x100fe400078e0005 */
[--C-:B------:R-:W-:Y:S02]  /*0390*/  @P3 IMAD.MOV.U32 R17, RZ, RZ, R5.reuse ;  /* 0x000000ffff113224 */ /* 0x100fe400078e0005 */
[--C-:B------:R-:W-:Y:S02]  /*03a0*/  @P4 IMAD.MOV.U32 R22, RZ, RZ, R5.reuse ;  /* 0x000000ffff164224 */ /* 0x100fe400078e0005 */
[----:B------:R-:W-:Y:S02]  /*03b0*/  @P5 IMAD.MOV.U32 R23, RZ, RZ, R5 ;  /* 0x000000ffff175224 */ /* 0x000fe400078e0005 */
[----:B------:R-:W-:-:S04]  /*03c0*/  VIADD R7, R7, 0x4 ;  /* 0x0000000407077836 */ /* 0x000fc80000000000 */
[----:B------:R-:W-:Y:S01]  /*03d0*/  @P2 IMAD.MOV.U32 R16, RZ, RZ, R5 ;  /* 0x000000ffff102224 */ /* 0x000fe200078e0005 */
[----:B------:R-:W-:Y:S06]  /*03e0*/  BRA.U UP0, `(.L_x_2) ;  /* 0xfffffffd00a07547 */ /* 0x000fec000b83ffff */
[----:B------:R-:W-:Y:S01]  /*03f0*/  SHF.R.U32.HI R3, RZ, 0x17, R2 ;  /* 0x00000017ff037819 */ /* 0x000fe20000011602 */
[----:B------:R-:W-:Y:S03]  /*0400*/  BSSY.RECONVERGENT B1, `(.L_x_3) ;  /* 0x0000028000017945 */ /* 0x000fe60003800200 */
[C---:B------:R-:W-:Y:S02]  /*0410*/  LOP3.LUT R5, R3.reuse, 0xe0, RZ, 0xc0, !PT ;  /* 0x000000e003057812 */ /* 0x040fe400078ec0ff */
[----:B------:R-:W-:-:S03]  /*0420*/  LOP3.LUT P6, RZ, R3, 0x1f, RZ, 0xc0, !PT ;  /* 0x0000001f03ff7812 */ /* 0x000fc600078cc0ff */
[----:B------:R-:W-:-:S05]  /*0430*/  VIADD R5, R5, 0xffffff80 ;  /* 0xffffff8005057836 */ /* 0x000fca0000000000 */
[----:B------:R-:W-:-:S04]  /*0440*/  SHF.R.U32.HI R5, RZ, 0x5, R5 ;  /* 0x00000005ff057819 */ /* 0x000fc80000011605 */
[----:B------:R-:W-:-:S04]  /*0450*/  LEA R18, -R5, RZ, 0x2 ;  /* 0x000000ff05127211 */ /* 0x000fc800078e11ff */
[C---:B------:R-:W-:Y:S02]  /*0460*/  ISETP.EQ.AND P3, PT, R18.reuse, -0x18, PT ;  /* 0xffffffe81200780c */ /* 0x040fe40003f62270 */
[C---:B------:R-:W-:Y:S02]  /*0470*/  ISETP.EQ.AND P4, PT, R18.reuse, -0x14, PT ;  /* 0xffffffec1200780c */ /* 0x040fe40003f82270 */
[C---:B------:R-:W-:Y:S02]  /*0480*/  ISETP.EQ.AND P0, PT, R18.reuse, -0x10, PT ;  /* 0xfffffff01200780c */ /* 0x040fe40003f02270 */
[C---:B------:R-:W-:Y:S02]  /*0490*/  ISETP.EQ.AND P1, PT, R18.reuse, -0xc, PT ;  /* 0xfffffff41200780c */ /* 0x040fe40003f22270 */
[C---:B------:R-:W-:Y:S02]  /*04a0*/  ISETP.EQ.AND P2, PT, R18.reuse, -0x8, PT ;  /* 0xfffffff81200780c */ /* 0x040fe40003f42270 */
[----:B------:R-:W-:-:S03]  /*04b0*/  ISETP.EQ.AND P5, PT, R18, 0x4, PT ;  /* 0x000000041200780c */ /* 0x000fc60003fa2270 */
[--C-:B------:R-:W-:Y:S01]  /*04c0*/  @P3 IMAD.MOV.U32 R5, RZ, RZ, R14.reuse ;  /* 0x000000ffff053224 */ /* 0x100fe200078e000e */
[C---:B------:R-:W-:Y:S01]  /*04d0*/  ISETP.EQ.AND P3, PT, R18.reuse, -0x4, PT ;  /* 0xfffffffc1200780c */ /* 0x040fe20003f62270 */
[----:B------:R-:W-:Y:S02]  /*04e0*/  @P4 IMAD.MOV.U32 R7, RZ, RZ, R14 ;  /* 0x000000ffff074224 */ /* 0x000fe400078e000e */
[--C-:B------:R-:W-:Y:S01]  /*04f0*/  @P4 IMAD.MOV.U32 R5, RZ, RZ, R15.reuse ;  /* 0x000000ffff054224 */ /* 0x100fe200078e000f */
[----:B------:R-:W-:Y:S01]  /*0500*/  ISETP.EQ.AND P4, PT, R18, RZ, PT ;  /* 0x000000ff1200720c */ /* 0x000fe20003f82270 */
[----:B------:R-:W-:Y:S02]  /*0510*/  @P0 IMAD.MOV.U32 R7, RZ, RZ, R15 ;  /* 0x000000ffff070224 */ /* 0x000fe400078e000f */
[--C-:B------:R-:W-:Y:S02]  /*0520*/  @P0 IMAD.MOV.U32 R5, RZ, RZ, R16.reuse ;  /* 0x000000ffff050224 */ /* 0x100fe400078e0010 */
[----:B------:R-:W-:-:S02]  /*0530*/  @P1 IMAD.MOV.U32 R7, RZ, RZ, R16 ;  /* 0x000000ffff071224 */ /* 0x000fc400078e0010 */
[--C-:B------:R-:W-:Y:S01]  /*0540*/  @P1 IMAD.MOV.U32 R5, RZ, RZ, R17.reuse ;  /* 0x000000ffff051224 */ /* 0x100fe200078e0011 */
[----:B------:R-:W-:Y:S01]  /*0550*/  @P2 MOV R5, R22 ;  /* 0x0000001600052202 */ /* 0x000fe20000000f00 */
[----:B------:R-:W-:Y:S02]  /*0560*/  @P2 IMAD.MOV.U32 R7, RZ, RZ, R17 ;  /* 0x000000ffff072224 */ /* 0x000fe400078e0011 */
[----:B------:R-:W-:Y:S02]  /*0570*/  @P3 IMAD.MOV.U32 R7, RZ, RZ, R22 ;  /* 0x000000ffff073224 */ /* 0x000fe400078e0016 */
[--C-:B------:R-:W-:Y:S02]  /*0580*/  @P3 IMAD.MOV.U32 R5, RZ, RZ, R23.reuse ;  /* 0x000000ffff053224 */ /* 0x100fe400078e0017 */
[----:B------:R-:W-:Y:S02]  /*0590*/  @P4 IMAD.MOV.U32 R7, RZ, RZ, R23 ;  /* 0x000000ffff074224 */ /* 0x000fe400078e0017 */
[----:B------:R-:W-:-:S02]  /*05a0*/  @P4 IMAD.MOV.U32 R5, RZ, RZ, R13 ;  /* 0x000000ffff054224 */ /* 0x000fc400078e000d */
[----:B------:R-:W-:Y:S01]  /*05b0*/  @P5 IMAD.MOV.U32 R7, RZ, RZ, R13 ;  /* 0x000000ffff075224 */ /* 0x000fe200078e000d */
[----:B------:R-:W-:Y:S06]  /*05c0*/  @!P6 BRA `(.L_x_4) ;  /* 0x00000000002ce947 */ /* 0x000fec0003800000 */
[----:B------:R-:W-:Y:S01]  /*05d0*/  @P0 IMAD.MOV.U32 R10, RZ, RZ, R14 ;  /* 0x000000ffff0a0224 */ /* 0x000fe200078e000e */
[----:B------:R-:W-:Y:S01]  /*05e0*/  ISETP.EQ.AND P0, PT, R18, 0x8, PT ;  /* 0x000000081200780c */ /* 0x000fe20003f02270 */
[----:B------:R-:W-:Y:S01]  /*05f0*/  @P1 IMAD.MOV.U32 R10, RZ, RZ, R15 ;  /* 0x000000ffff0a1224 */ /* 0x000fe200078e000f */
[----:B------:R-:W-:Y:S01]  /*0600*/  LOP3.LUT R3, R3, 0x1f, RZ, 0xc0, !PT ;  /* 0x0000001f03037812 */ /* 0x000fe200078ec0ff */
[----:B------:R-:W-:Y:S01]  /*0610*/  @P2 IMAD.MOV.U32 R10, RZ, RZ, R16 ;  /* 0x000000ffff0a2224 */ /* 0x000fe200078e0010 */
[----:B------:R-:W-:Y:S01]  /*0620*/  @P3 MOV R10, R17 ;  /* 0x00000011000a3202 */ /* 0x000fe20000000f00 */
[----:B------:R-:W-:Y:S01]  /*0630*/  @P4 IMAD.MOV.U32 R10, RZ, RZ, R22 ;  /* 0x000000ffff0a4224 */ /* 0x000fe200078e0016 */
[----:B------:R-:W-:Y:S01]  /*0640*/  SHF.L.W.U32.HI R5, R7, R3, R5 ;  /* 0x0000000307057219 */ /* 0x000fe20000010e05 */
[----:B------:R-:W-:-:S06]  /*0650*/  @P5 IMAD.MOV.U32 R10, RZ, RZ, R23 ;  /* 0x000000ffff0a5224 */ /* 0x000fcc00078e0017 */
[----:B------:R-:W-:-:S05]  /*0660*/  @P0 IMAD.MOV.U32 R10, RZ, RZ, R13 ;  /* 0x000000ffff0a0224 */ /* 0x000fca00078e000d */
[----:B------:R-:W-:-:S07]  /*0670*/  SHF.L.W.U32.HI R7, R10, R3, R7 ;  /* 0x000000030a077219 */ /* 0x000fce0000010e07 */
.L_x_4:
[----:B------:R-:W-:Y:S05]  /*0680*/  BSYNC.RECONVERGENT B1 ;  /* 0x0000000000017941 */ /* 0x000fea0003800200 */
.L_x_3:
[C---:B------:R-:W-:Y:S01]  /*0690*/  SHF.L.W.U32.HI R10, R7.reuse, 0x2, R5 ;  /* 0x00000002070a7819 */ /* 0x040fe20000010e05 */
[----:B------:R-:W-:Y:S01]  /*06a0*/  IMAD.SHL.U32 R7, R7, 0x4, RZ ;  /* 0x0000000407077824 */ /* 0x000fe200078e00ff */
[----:B------:R-:W-:Y:S01]  /*06b0*/  UMOV UR4, 0x54442d19 ;  /* 0x54442d1900047882 */ /* 0x000fe20000000000 */
[----:B------:R-:W-:Y:S01]  /*06c0*/  UMOV UR5, 0x3bf921fb ;  /* 0x3bf921fb00057882 */ /* 0x000fe20000000000 */
[----:B------:R-:W-:Y:S02]  /*06d0*/  SHF.R.S32.HI R3, RZ, 0x1f, R10 ;  /* 0x0000001fff037819 */ /* 0x000fe4000001140a */
[----:B------:R-:W-:Y:S02]  /*06e0*/  ISETP.GE.AND P0, PT, R2, RZ, PT ;  /* 0x000000ff0200720c */ /* 0x000fe40003f06270 */
[C---:B------:R-:W-:Y:S02]  /*06f0*/  LOP3.LUT R20, R3.reuse, R7, RZ, 0x3c, !PT ;  /* 0x0000000703147212 */ /* 0x040fe400078e3cff */
[----:B------:R-:W-:-:S02]  /*0700*/  LOP3.LUT R21, R3, R10, RZ, 0x3c, !PT ;  /* 0x0000000a03157212 */ /* 0x000fc400078e3cff */
[----:B------:R-:W-:Y:S02]  /*0710*/  SHF.R.U32.HI R3, RZ, 0x1e, R5 ;  /* 0x0000001eff037819 */ /* 0x000fe40000011605 */
[----:B------:R-:W0:Y:S01]  /*0720*/  I2F.F64.S64 R18, R20 ;  /* 0x0000001400127312 */ /* 0x000e220000301c00 */
[C---:B------:R-:W-:Y:S02]  /*0730*/  LOP3.LUT R5, R10.reuse, R2, RZ, 0x3c, !PT ;  /* 0x000000020a057212 */ /* 0x040fe400078e3cff */
[----:B------:R-:W-:Y:S02]  /*0740*/  LEA.HI R3, R10, R3, RZ, 0x1 ;  /* 0x000000030a037211 */ /* 0x000fe400078f08ff */
[----:B------:R-:W-:-:S03]  /*0750*/  ISETP.GE.AND P1, PT, R5, RZ, PT ;  /* 0x000000ff0500720c */ /* 0x000fc60003f26270 */
[----:B------:R-:W-:-:S04]  /*0760*/  IMAD.MOV R5, RZ, RZ, -R3 ;  /* 0x000000ffff057224 */ /* 0x000fc800078e0a03 */
[----:B------:R-:W-:Y:S01]  /*0770*/  @!P0 IMAD.MOV.U32 R3, RZ, RZ, R5 ;  /* 0x000000ffff038224 */ /* 0x000fe200078e0005 */
[----:B0-----:R-:W-:-:S10]  /*0780*/  DMUL R18, R18, UR4 ;  /* 0x0000000412127c28 */ /* 0x001fd40008000000 */
[----:B------:R-:W0:Y:S02]  /*0790*/  F2F.F32.F64 R18, R18 ;  /* 0x0000001200127310 */ /* 0x000e240000301000 */
[----:B0-----:R-:W-:-:S07]  /*07a0*/  FSEL R5, -R18, R18, !P1 ;  /* 0x0000001212057208 */ /* 0x001fce0004800100 */
.L_x_1:
[----:B------:R-:W-:Y:S05]  /*07b0*/  BSYNC.RECONVERGENT B0 ;  /* 0x0000000000007941 */ /* 0x000fea0003800200 */
.L_x_0:
[----:B------:R-:W-:Y:S02]  /*07c0*/  IMAD.MOV.U32 R25, RZ, RZ, 0x37cbac00 ;  /* 0x37cbac00ff197424 */ /* 0x000fe400078e00ff */
[----:B------:R-:W-:Y:S01]  /*07d0*/  FMUL R10, R5, R5 ;  /* 0x00000005050a7220 */ /* 0x000fe20000400000 */
[C---:B------:R-:W-:Y:S01]  /*07e0*/  LOP3.LUT R13, R3.reuse, 0x1, RZ, 0xc0, !PT ;  /* 0x00000001030d7812 */ /* 0x040fe200078ec0ff */
[----:B------:R-:W-:Y:S01]  /*07f0*/  IMAD.MOV.U32 R26, RZ, RZ, 0x3c0885e4 ;  /* 0x3c0885e4ff1a7424 */ /* 0x000fe200078e00ff */
[----:B------:R-:W-:Y:S01]  /*0800*/  IADD3 R3, PT, PT, R3, 0x1, RZ ;  /* 0x0000000103037810 */ /* 0x000fe20007ffe0ff */
[----:B------:R-:W-:Y:S01]  /*0810*/  FFMA R7, R10, R25, -0.0013887860113754868507 ;  /* 0xbab607ed0a077423 */ /* 0x000fe20000000019 */
[----:B------:R-:W-:Y:S01]  /*0820*/  ISETP.NE.U32.AND P0, PT, R13, 0x1, PT ;  /* 0x000000010d00780c */ /* 0x000fe20003f05070 */
[----:B------:R-:W-:Y:S01]  /*0830*/  IMAD.MOV.U32 R27, RZ, RZ, 0x3e2aaaa8 ;  /* 0x3e2aaaa8ff1b7424 */ /* 0x000fe200078e00ff */
[----:B------:R-:W-:Y:S01]  /*0840*/  LOP3.LUT P1, RZ, R3, 0x2, RZ, 0xc0, !PT ;  /* 0x0000000203ff7812 */ /* 0x000fe2000782c0ff */
[----:B------:R-:W-:Y:S01]  /*0850*/  BSSY.RECONVERGENT B0, `(.L_x_5) ;  /* 0x000006e000007945 */ /* 0x000fe20003800200 */
[----:B------:R-:W-:-:S02]  /*0860*/  FSEL R7, R7, -0.00019574658654164522886, P0 ;  /* 0xb94d415307077808 */ /* 0x000fc40000000000 */
[----:B------:R-:W-:Y:S02]  /*0870*/  FSEL R13, R26, 0.041666727513074874878, !P0 ;  /* 0x3d2aaabb1a0d7808 */ /* 0x000fe40004000000 */
[----:B------:R-:W-:Y:S02]  /*0880*/  FSEL R3, R5, 1, !P0 ;  /* 0x3f80000005037808 */ /* 0x000fe40004000000 */
[----:B------:R-:W-:Y:S01]  /*0890*/  FSEL R20, -R27, -0.4999999701976776123, !P0 ;  /* 0xbeffffff1b147808 */ /* 0x000fe20004000100 */
[----:B------:R-:W-:Y:S01]  /*08a0*/  FFMA R7, R10, R7, R13 ;  /* 0x000000070a077223 */ /* 0x000fe2000000000d */
[----:B------:R-:W-:Y:S01]  /*08b0*/  FSETP.GE.AND P2, PT, |R2|, 105615, PT ;  /* 0x47ce47800200780b */ /* 0x000fe20003f46200 */
[C---:B------:R-:W-:Y:S01]  /*08c0*/  FFMA R18, R10.reuse, R3, RZ ;  /* 0x000000030a127223 */ /* 0x040fe200000000ff */
[----:B------:R-:W-:Y:S02]  /*08d0*/  IMAD.MOV.U32 R13, RZ, RZ, R12 ;  /* 0x000000ffff0d7224 */ /* 0x000fe400078e000c */
[----:B------:R-:W-:-:S04]  /*08e0*/  FFMA R7, R10, R7, R20 ;  /* 0x000000070a077223 */ /* 0x000fc80000000014 */
[----:B------:R-:W-:Y:S01]  /*08f0*/  FFMA R3, R18, R7, R3 ;  /* 0x0000000712037223 */ /* 0x000fe20000000003 */
[----:B------:R-:W-:-:S03]  /*0900*/  IMAD.MOV.U32 R18, RZ, RZ, R11 ;  /* 0x000000ffff127224 */ /* 0x000fc600078e000b */
[----:B------:R-:W-:-:S04]  /*0910*/  @P1 FADD R3, RZ, -R3 ;  /* 0x80000003ff031221 */ /* 0x000fc80000000000 */
[----:B-----5:R-:W-:Y:S01]  /*0920*/  FMUL R5, R6, R3 ;  /* 0x0000000306057220 */ /* 0x020fe20000400000 */
[----:B------:R-:W-:Y:S06]  /*0930*/  @!P2 BRA `(.L_x_6) ;  /* 0x00000004007ca947 */ /* 0x000fec0003800000 */
        /* <DEDUP_REMOVED lines=11> */
.L_x_7:
        /* <DEDUP_REMOVED lines=65> */
.L_x_9:
[----:B------:R-:W-:Y:S05]  /*0e00*/  BSYNC.RECONVERGENT B1 ;  /* 0x0000000000017941 */ /* 0x000fea0003800200 */
.L_x_8:
        /* <DEDUP_REMOVED lines=9> */
[C---:B------:R-:W-:Y:S02]  /*0ea0*/  LOP3.LUT R3, R13.reuse, R2, RZ, 0x3c, !PT ;  /* 0x000000020d037212 */ /* 0x040fe400078e3cff */
[----:B------:R-:W0:Y:S01]  /*0eb0*/  I2F.F64.S64 R18, R18 ;  /* 0x0000001200127312 */ /* 0x000e220000301c00 */
[----:B------:R-:W-:Y:S02]  /*0ec0*/  LEA.HI R13, R13, R7, RZ, 0x1 ;  /* 0x000000070d0d7211 */ /* 0x000fe400078f08ff */
[----:B------:R-:W-:-:S03]  /*0ed0*/  ISETP.GE.AND P0, PT, R3, RZ, PT ;  /* 0x000000ff0300720c */ /* 0x000fc60003f06270 */
[----:B------:R-:W-:-:S04]  /*0ee0*/  IMAD.MOV R3, RZ, RZ, -R13 ;  /* 0x000000ffff037224 */ /* 0x000fc800078e0a0d */
[----:B------:R-:W-:Y:S01]  /*0ef0*/  @!P1 IMAD.MOV.U32 R13, RZ, RZ, R3 ;  /* 0x000000ffff0d9224 */ /* 0x000fe200078e0003 */
[----:B0-----:R-:W-:-:S10]  /*0f00*/  DMUL R20, R18, UR4 ;  /* 0x0000000412147c28 */ /* 0x001fd40008000000 */
[----:B------:R-:W0:Y:S02]  /*0f10*/  F2F.F32.F64 R20, R20 ;  /* 0x0000001400147310 */ /* 0x000e240000301000 */
[----:B0-----:R-:W-:-:S07]  /*0f20*/  FSEL R18, -R20, R20, !P0 ;  /* 0x0000001414127208 */ /* 0x001fce0004000100 */
.L_x_6:
[----:B------:R-:W-:Y:S05]  /*0f30*/  BSYNC.RECONVERGENT B0 ;  /* 0x0000000000007941 */ /* 0x000fea0003800200 */
.L_x_5:
[C---:B------:R-:W-:Y:S01]  /*0f40*/  LOP3.LUT R7, R13.reuse, 0x1, RZ, 0xc0, !PT ;  /* 0x000000010d077812 */ /* 0x040fe200078ec0ff */
[----:B------:R-:W-:Y:S01]  /*0f50*/  FMUL R20, R18, R18 ;  /* 0x0000001212147220 */ /* 0x000fe20000400000 */
[----:B------:R-:W-:Y:S01]  /*0f60*/  IMAD.MOV.U32 R10, RZ, RZ, 0x3effffff ;  /* 0x3effffffff0a7424 */ /* 0x000fe200078e00ff */
[----:B------:R-:W-:Y:S01]  /*0f70*/  LOP3.LUT P1, RZ, R13, 0x2, RZ, 0xc0, !PT ;  /* 0x000000020dff7812 */ /* 0x000fe2000782c0ff */
[----:B------:R-:W-:Y:S01]  /*0f80*/  BSSY.RECONVERGENT B0, `(.L_x_10) ;  /* 0x0000073000007945 */ /* 0x000fe20003800200 */
[----:B------:R-:W-:Y:S01]  /*0f90*/  ISETP.NE.U32.AND P0, PT, R7, 0x1, PT ;  /* 0x000000010700780c */ /* 0x000fe20003f05070 */
[----:B------:R-:W-:Y:S01]  /*0fa0*/  FFMA R3, R20, R25, -0.0013887860113754868507 ;  /* 0xbab607ed14037423 */ /* 0x000fe20000000019 */
[----:B------:R-:W-:Y:S01]  /*0fb0*/  IMAD.MOV.U32 R7, RZ, RZ, 0x3d2aaabb ;  /* 0x3d2aaabbff077424 */ /* 0x000fe200078e00ff */
[----:B------:R-:W-:Y:S02]  /*0fc0*/  FSETP.GE.AND P2, PT, |R2|, 105615, PT ;  /* 0x47ce47800200780b */ /* 0x000fe40003f46200 */
[----:B------:R-:W-:-:S02]  /*0fd0*/  FSEL R24, -R10, -0.16666662693023681641, !P0 ;  /* 0xbe2aaaa80a187808 */ /* 0x000fc40004000100 */
[----:B------:R-:W-:Y:S02]  /*0fe0*/  FSEL R19, R3, -0.00019574658654164522886, !P0 ;  /* 0xb94d415303137808 */ /* 0x000fe40004000000 */
[----:B------:R-:W-:Y:S02]  /*0ff0*/  FSEL R21, R7, 0.0083327032625675201416, !P0 ;  /* 0x3c0885e407157808 */ /* 0x000fe40004000000 */
[----:B------:R-:W-:-:S03]  /*1000*/  FSEL R3, R18, 1, P0 ;  /* 0x3f80000012037808 */ /* 0x000fc60000000000 */
[C---:B------:R-:W-:Y:S02]  /*1010*/  FFMA R19, R20.reuse, R19, R21 ;  /* 0x0000001314137223 */ /* 0x040fe40000000015 */
[C---:B------:R-:W-:Y:S02]  /*1020*/  FFMA R18, R20.reuse, R3, RZ ;  /* 0x0000000314127223 */ /* 0x040fe400000000ff */
[----:B------:R-:W-:-:S04]  /*1030*/  FFMA R19, R20, R19, R24 ;  /* 0x0000001314137223 */ /* 0x000fc80000000018 */
[----:B------:R-:W-:-:S04]  /*1040*/  FFMA R3, R18, R19, R3 ;  /* 0x0000001312037223 */ /* 0x000fc80000000003 */
[----:B------:R-:W-:-:S04]  /*1050*/  @P1 FADD R3, RZ, -R3 ;  /* 0x80000003ff031221 */ /* 0x000fc80000000000 */
[----:B------:R-:W-:Y:S01]  /*1060*/  FMUL R18, R8, R3 ;  /* 0x0000000308127220 */ /* 0x000fe20000400000 */
[----:B------:R-:W-:-:S03]  /*1070*/  MOV R3, R12 ;  /* 0x0000000c00037202 */ /* 0x000fc60000000f00 */
[----:B------:R-:W-:Y:S01]  /*1080*/  FADD R5, |R5|, |R18| ;  /* 0x4000001205057221 */ /* 0x000fe20000000200 */
[----:B------:R-:W-:-:S03]  /*1090*/  IMAD.MOV.U32 R18, RZ, RZ, R11 ;  /* 0x000000ffff127224 */ /* 0x000fc600078e000b */
[----:B------:R-:W-:Y:S01]  /*10a0*/  FFMA R13, R5, 0.5, R0 ;  /* 0x3f000000050d7823 */ /* 0x000fe20000000000 */
        /* <DEDUP_REMOVED lines=12> */
.L_x_12:
[----:B0-----:R-:W-:Y:S02]  /*1170*/  IMAD.U32 R18, RZ, RZ, UR8 ;  /* 0x00000008ff127e24 */ /* 0x001fe4000f8e00ff */
[----:B------:R-:W-:-:S05]  /*1180*/  IMAD.U32 R19, RZ, RZ, UR9 ;  /* 0x00000009ff137e24 */ /* 0x000fca000f8e00ff */
        /* <DEDUP_REMOVED lines=15> */
[--C-:B------:R-:W-:Y:S01]  /*1280*/  @P3 IMAD.MOV.U32 R17, RZ, RZ, R5.reuse ;  /* 0x000000ffff113224 */ /* 0x100fe200078e0005 */
[----:B------:R-:W-:Y:S01]  /*1290*/  @P1 MOV R15, R5 ;  /* 0x00000005000f1202 */ /* 0x000fe20000000f00 */
[--C-:B------:R-:W-:Y:S02]  /*12a0*/  @P4 IMAD.MOV.U32 R22, RZ, RZ, R5.reuse ;  /* 0x000000ffff164224 */ /* 0x100fe400078e0005 */
[----:B------:R-:W-:Y:S02]  /*12b0*/  @P5 IMAD.MOV.U32 R23, RZ, RZ, R5 ;  /* 0x000000ffff175224 */ /* 0x000fe400078e0005 */
[----:B------:R-:W-:-:S06]  /*12c0*/  VIADD R24, R24, 0x4 ;  /* 0x0000000418187836 */ /* 0x000fcc0000000000 */
[----:B------:R-:W-:Y:S01]  /*12d0*/  @P2 IMAD.MOV.U32 R16, RZ, RZ, R5 ;  /* 0x000000ffff102224 */ /* 0x000fe200078e0005 */
[----:B------:R-:W-:Y:S06]  /*12e0*/  BRA.U UP0, `(.L_x_12) ;  /* 0xfffffffd00a07547 */ /* 0x000fec000b83ffff */
[----:B------:R-:W-:Y:S01]  /*12f0*/  SHF.R.U32.HI R20, RZ, 0x17, R2 ;  /* 0x00000017ff147819 */ /* 0x000fe20000011602 */
[----:B------:R-:W-:Y:S03]  /*1300*/  BSSY.RECONVERGENT B1, `(.L_x_13) ;  /* 0x0000028000017945 */ /* 0x000fe60003800200 */
[C---:B------:R-:W-:Y:S02]  /*1310*/  LOP3.LUT R5, R20.reuse, 0xe0, RZ, 0xc0, !PT ;  /* 0x000000e014057812 */ /* 0x040fe400078ec0ff */
[----:B------:R-:W-:-:S03]  /*1320*/  LOP3.LUT P6, RZ, R20, 0x1f, RZ, 0xc0, !PT ;  /* 0x0000001f14ff7812 */ /* 0x000fc600078cc0ff */
[----:B------:R-:W-:-:S05]  /*1330*/  VIADD R5, R5, 0xffffff80 ;  /* 0xffffff8005057836 */ /* 0x000fca0000000000 */
[----:B------:R-:W-:-:S05]  /*1340*/  SHF.R.U32.HI R5, RZ, 0x5, R5 ;  /* 0x00000005ff057819 */ /* 0x000fca0000011605 */
[----:B------:R-:W-:-:S05]  /*1350*/  IMAD.U32 R21, R5, -0x4, RZ ;  /* 0xfffffffc05157824 */ /* 0x000fca00078e00ff */
[C---:B------:R-:W-:Y:S02]  /*1360*/  ISETP.EQ.AND P3, PT, R21.reuse, -0x18, PT ;  /* 0xffffffe81500780c */ /* 0x040fe40003f62270 */
[C---:B------:R-:W-:Y:S02]  /*1370*/  ISETP.EQ.AND P4, PT, R21.reuse, -0x14, PT ;  /* 0xffffffec1500780c */ /* 0x040fe40003f82270 */
[C---:B------:R-:W-:Y:S02]  /*1380*/  ISETP.EQ.AND P0, PT, R21.reuse, -0x10, PT ;  /* 0xfffffff01500780c */ /* 0x040fe40003f02270 */
[C---:B------:R-:W-:Y:S02]  /*1390*/  ISETP.EQ.AND P1, PT, R21.reuse, -0xc, PT ;  /* 0xfffffff41500780c */ /* 0x040fe40003f22270 */
[C---:B------:R-:W-:Y:S02]  /*13a0*/  ISETP.EQ.AND P2, PT, R21.reuse, -0x8, PT ;  /* 0xfffffff81500780c */ /* 0x040fe40003f42270 */
[----:B------:R-:W-:-:S03]  /*13b0*/  ISETP.EQ.AND P5, PT, R21, 0x4, PT ;  /* 0x000000041500780c */ /* 0x000fc60003fa2270 */
[----:B------:R-:W-:Y:S01]  /*13c0*/  @P3 IMAD.MOV.U32 R5, RZ, RZ, R14 ;  /* 0x000000ffff053224 */ /* 0x000fe200078e000e */
[C---:B------:R-:W-:Y:S01]  /*13d0*/  ISETP.EQ.AND P3, PT, R21.reuse, -0x4, PT ;  /* 0xfffffffc1500780c */ /* 0x040fe20003f62270 */
[--C-:B------:R-:W-:Y:S01]  /*13e0*/  @P4 IMAD.MOV.U32 R5, RZ, RZ, R15.reuse ;  /* 0x000000ffff054224 */ /* 0x100fe200078e000f */
[----:B------:R-:W-:Y:S01]  /*13f0*/  @P4 MOV R18, R14 ;  /* 0x0000000e00124202 */ /* 0x000fe20000000f00 */
[----:B------:R-:W-:Y:S01]  /*1400*/  @P0 IMAD.MOV.U32 R18, RZ, RZ, R15 ;  /* 0x000000ffff120224 */ /* 0x000fe200078e000f */
[----:B------:R-:W-:Y:S01]  /*1410*/  ISETP.EQ.AND P4, PT, R21, RZ, PT ;  /* 0x000000ff1500720c */ /* 0x000fe20003f82270 */
[--C-:B------:R-:W-:Y:S02]  /*1420*/  @P0 IMAD.MOV.U32 R5, RZ, RZ, R16.reuse ;  /* 0x000000ffff050224 */ /* 0x100fe400078e0010 */
[----:B------:R-:W-:Y:S02]  /*1430*/  @P1 IMAD.MOV.U32 R18, RZ, RZ, R16 ;  /* 0x000000ffff121224 */ /* 0x000fe400078e0010 */
[----:B------:R-:W-:-:S02]  /*1440*/  @P1 IMAD.MOV.U32 R5, RZ, RZ, R17 ;  /* 0x000000ffff051224 */ /* 0x000fc400078e0011 */
[----:B------:R-:W-:Y:S02]  /*1450*/  @P2 IMAD.MOV.U32 R18, RZ, RZ, R17 ;  /* 0x000000ffff122224 */ /* 0x000fe400078e0011 */
[--C-:B------:R-:W-:Y:S01]  /*1460*/  @P2 IMAD.MOV.U32 R5, RZ, RZ, R22.reuse ;  /* 0x000000ffff052224 */ /* 0x100fe200078e0016 */
[----:B------:R-:W-:Y:S01]  /*1470*/  @P3 MOV R5, R23 ;  /* 0x0000001700053202 */ /* 0x000fe20000000f00 */
[----:B------:R-:W-:Y:S02]  /*1480*/  @P3 IMAD.MOV.U32 R18, RZ, RZ, R22 ;  /* 0x000000ffff123224 */ /* 0x000fe400078e0016 */
[----:B------:R-:W-:Y:S02]  /*1490*/  @P4 IMAD.MOV.U32 R18, RZ, RZ, R23 ;  /* 0x000000ffff124224 */ /* 0x000fe400078e0017 */
[--C-:B------:R-:W-:Y:S02]  /*14a0*/  @P4 IMAD.MOV.U32 R5, RZ, RZ, R3.reuse ;  /* 0x000000ffff054224 */ /* 0x100fe400078e0003 */
[----:B------:R-:W-:Y:S01]  /*14b0*/  @P5 IMAD.MOV.U32 R18, RZ, RZ, R3 ;  /* 0x000000ffff125224 */ /* 0x000fe200078e0003 */
[----:B------:R-:W-:Y:S06]  /*14c0*/  @!P6 BRA `(.L_x_14) ;  /* 0x00000000002ce947 */ /* 0x000fec0003800000 */
[----:B------:R-:W-:Y:S01]  /*14d0*/  @P0 IMAD.MOV.U32 R19, RZ, RZ, R14 ;  /* 0x000000ffff130224 */ /* 0x000fe200078e000e */
[----:B------:R-:W-:Y:S01]  /*14e0*/  ISETP.EQ.AND P0, PT, R21, 0x8, PT ;  /* 0x000000081500780c */ /* 0x000fe20003f02270 */
[----:B------:R-:W-:Y:S01]  /*14f0*/  @P1 IMAD.MOV.U32 R19, RZ, RZ, R15 ;  /* 0x000000ffff131224 */ /* 0x000fe200078e000f */
[----:B------:R-:W-:Y:S01]  /*1500*/  LOP3.LUT R20, R20, 0x1f, RZ, 0xc0, !PT ;  /* 0x0000001f14147812 */ /* 0x000fe200078ec0ff */
[----:B------:R-:W-:Y:S02]  /*1510*/  @P2 IMAD.MOV.U32 R19, RZ, RZ, R16 ;  /* 0x000000ffff132224 */ /* 0x000fe400078e0010 */
[----:B------:R-:W-:Y:S01]  /*1520*/  @P3 IMAD.MOV.U32 R19, RZ, RZ, R17 ;  /* 0x000000ffff133224 */ /* 0x000fe200078e0011 */
[----:B------:R-:W-:Y:S01]  /*1530*/  SHF.L.W.U32.HI R5, R18, R20, R5 ;  /* 0x0000001412057219 */ /* 0x000fe20000010e05 */
[----:B------:R-:W-:Y:S01]  /*1540*/  @P4 IMAD.MOV.U32 R19, RZ, RZ, R22 ;  /* 0x000000ffff134224 */ /* 0x000fe200078e0016 */
[----:B------:R-:W-:-:S05]  /*1550*/  @P5 MOV R19, R23 ;  /* 0x0000001700135202 */ /* 0x000fca0000000f00 */
[----:B------:R-:W-:-:S05]  /*1560*/  @P0 IMAD.MOV.U32 R19, RZ, RZ, R3 ;  /* 0x000000ffff130224 */ /* 0x000fca00078e0003 */
[----:B------:R-:W-:-:S07]  /*1570*/  SHF.L.W.U32.HI R18, R19, R20, R18 ;  /* 0x0000001413127219 */ /* 0x000fce0000010e12 */
.L_x_14:
[----:B------:R-:W-:Y:S05]  /*1580*/  BSYNC.RECONVERGENT B1 ;  /* 0x0000000000017941 */ /* 0x000fea0003800200 */
.L_x_13:
        /* <DEDUP_REMOVED lines=18> */
.L_x_11:
[----:B------:R-:W-:Y:S05]  /*16b0*/  BSYNC.RECONVERGENT B0 ;  /* 0x0000000000007941 */ /* 0x000fea0003800200 */
.L_x_10:
[----:B------:R-:W-:Y:S01]  /*16c0*/  FMUL R20, R18, R18 ;  /* 0x0000001212147220 */ /* 0x000fe20000400000 */
[C---:B------:R-:W-:Y:S01]  /*16d0*/  LOP3.LUT R19, R3.reuse, 0x1, RZ, 0xc0, !PT ;  /* 0x0000000103137812 */ /* 0x040fe200078ec0ff */
[----:B------:R-:W-:Y:S01]  /*16e0*/  BSSY.RECONVERGENT B0, `(.L_x_15) ;  /* 0x0000071000007945 */ /* 0x000fe20003800200 */
[----:B------:R-:W-:Y:S01]  /*16f0*/  LOP3.LUT P1, RZ, R3, 0x2, RZ, 0xc0, !PT ;  /* 0x0000000203ff7812 */ /* 0x000fe2000782c0ff */
[----:B------:R-:W-:Y:S01]  /*1700*/  FFMA R5, R20, R25, -0.0013887860113754868507 ;  /* 0xbab607ed14057423 */ /* 0x000fe20000000019 */
[----:B------:R-:W-:Y:S02]  /*1710*/  ISETP.NE.U32.AND P0, PT, R19, 0x1, PT ;  /* 0x000000011300780c */ /* 0x000fe40003f05070 */
[----:B------:R-:W-:Y:S02]  /*1720*/  FSETP.GE.AND P2, PT, |R2|, 105615, PT ;  /* 0x47ce47800200780b */ /* 0x000fe40003f46200 */
[----:B------:R-:W-:Y:S02]  /*1730*/  FSEL R5, R5, -0.00019574658654164522886, !P0 ;  /* 0xb94d415305057808 */ /* 0x000fe40004000000 */
[----:B------:R-:W-:-:S02]  /*1740*/  FSEL R19, R7, 0.0083327032625675201416, !P0 ;  /* 0x3c0885e407137808 */ /* 0x000fc40004000000 */
[----:B------:R-:W-:Y:S02]  /*1750*/  FSEL R3, R18, 1, P0 ;  /* 0x3f80000012037808 */ /* 0x000fe40000000000 */
[----:B------:R-:W-:Y:S01]  /*1760*/  FSEL R24, -R10, -0.16666662693023681641, !P0 ;  /* 0xbe2aaaa80a187808 */ /* 0x000fe20004000100 */
[C---:B------:R-:W-:Y:S02]  /*1770*/  FFMA R5, R20.reuse, R5, R19 ;  /* 0x0000000514057223 */ /* 0x040fe40000000013 */
[C---:B------:R-:W-:Y:S02]  /*1780*/  FFMA R18, R20.reuse, R3, RZ ;  /* 0x0000000314127223 */ /* 0x040fe400000000ff */
[----:B------:R-:W-:-:S04]  /*1790*/  FFMA R5, R20, R5, R24 ;  /* 0x0000000514057223 */ /* 0x000fc80000000018 */
[----:B------:R-:W-:Y:S01]  /*17a0*/  FFMA R5, R18, R5, R3 ;  /* 0x0000000512057223 */ /* 0x000fe20000000003 */
[----:B------:R-:W-:Y:S02]  /*17b0*/  IMAD.MOV.U32 R3, RZ, RZ, R12 ;  /* 0x000000ffff037224 */ /* 0x000fe400078e000c */
[----:B------:R-:W-:Y:S02]  /*17c0*/  IMAD.MOV.U32 R18, RZ, RZ, R11 ;  /* 0x000000ffff127224 */ /* 0x000fe400078e000b */
[----:B------:R-:W-:-:S04]  /*17d0*/  @P1 FADD R5, RZ, -R5 ;  /* 0x80000005ff051221 */ /* 0x000fc80000000000 */
[----:B------:R-:W-:Y:S01]  /*17e0*/  FMUL R5, R6, R5 ;  /* 0x0000000506057220 */ /* 0x000fe20000400000 */
[----:B------:R-:W-:Y:S06]  /*17f0*/  @!P2 BRA `(.L_x_16) ;  /* 0x00000004007ca947 */ /* 0x000fec0003800000 */
[----:B------:R-:W-:-:S13]  /*1800*/  FSETP.NEU.AND P0, PT, |R2|, +INF , PT ;  /* 0x7f8000000200780b */ /* 0x000fda0003f0d200 */
[----:B------:R-:W-:Y:S01]  /*1810*/  @!P0 FMUL R18, RZ, R2 ;  /* 0x00000002ff128220 */ /* 0x000fe20000400000 */
[----:B------:R-:W-:Y:S01]  /*1820*/  @!P0 IMAD.MOV.U32 R3, RZ, RZ, RZ ;  /* 0x000000ffff038224 */ /* 0x000fe200078e00ff */
[----:B------:R-:W-:Y:S06]  /*1830*/  @!P0 BRA `(.L_x_16) ;  /* 0x00000004006c8947 */ /* 0x000fec0003800000 */
[----:B------:R-:W-:Y:S01]  /*1840*/  IMAD.SHL.U32 R3, R2, 0x100, RZ ;  /* 0x0000010002037824 */ /* 0x000fe200078e00ff */
[----:B------:R-:W-:Y:S01]  /*1850*/  MOV R29, RZ ;  /* 0x000000ff001d7202 */ /* 0x000fe20000000f00 */
[----:B------:R-:W-:Y:S01]  /*1860*/  IMAD.MOV.U32 R24, RZ, RZ, RZ ;  /* 0x000000ffff187224 */ /* 0x000fe200078e00ff */
[----:B------:R-:W0:Y:S02]  /*1870*/  LDCU.64 UR8, c[0x4][URZ] ;  /* 0x01000000ff0877ac */ /* 0x000e240008000a00 */
[----:B------:R-:W-:Y:S01]  /*1880*/  LOP3.LUT R31, R3, 0x80000000, RZ, 0xfc, !PT ;  /* 0x80000000031f7812 */ /* 0x000fe200078efcff */
[----:B------:R-:W-:Y:S01]  /*1890*/  UMOV UR5, URZ ;  /* 0x000000ff00057c82 */ /* 0x000fe20008000000 */
[----:B------:R-:W-:-:S05]  /*18a0*/  UMOV UR4, URZ ;  /* 0x000000ff00047c82 */ /* 0x000fca0008000000 */
.L_x_17:
        /* <DEDUP_REMOVED lines=18> */
[----:B------:R-:W-:Y:S01]  /*19d0*/  @P5 MOV R23, R3 ;  /* 0x0000000300175202 */ /* 0x000fe20000000f00 */
[--C-:B------:R-:W-:Y:S02]  /*19e0*/  @P3 IMAD.MOV.U32 R17, RZ, RZ, R3.reuse ;  /* 0x000000ffff113224 */ /* 0x100fe400078e0003 */
[----:B------:R-:W-:Y:S02]  /*19f0*/  @P4 IMAD.MOV.U32 R22, RZ, RZ, R3 ;  /* 0x000000ffff164224 */ /* 0x000fe400078e0003 */
[----:B------:R-:W-:-:S05]  /*1a00*/  VIADD R24, R24, 0x4 ;  /* 0x0000000418187836 */ /* 0x000fca0000000000 */
        /* <DEDUP_REMOVED lines=20> */
[----:B------:R-:W-:Y:S01]  /*1b50*/  @P0 IMAD.MOV.U32 R18, RZ, RZ, R15 ;  /* 0x000000ffff120224 */ /* 0x000fe200078e000f */
[----:B------:R-:W-:Y:S01]  /*1b60*/  @P1 MOV R18, R16 ;  /* 0x0000001000121202 */ /* 0x000fe20000000f00 */
[----:B------:R-:W-:Y:S02]  /*1b70*/  @P0 IMAD.MOV.U32 R3, RZ, RZ, R16 ;  /* 0x000000ffff030224 */ /* 0x000fe400078e0010 */
[----:B------:R-:W-:-:S02]  /*1b80*/  @P1 IMAD.MOV.U32 R3, RZ, RZ, R17 ;  /* 0x000000ffff031224 */ /* 0x000fc400078e0011 */
[----:B------:R-:W-:Y:S02]  /*1b90*/  @P2 IMAD.MOV.U32 R18, RZ, RZ, R17 ;  /* 0x000000ffff122224 */ /* 0x000fe400078e0011 */
[--C-:B------:R-:W-:Y:S02]  /*1ba0*/  @P2 IMAD.MOV.U32 R3, RZ, RZ, R22.reuse ;  /* 0x000000ffff032224 */ /* 0x100fe400078e0016 */
[----:B------:R-:W-:Y:S02]  /*1bb0*/  @P3 IMAD.MOV.U32 R18, RZ, RZ, R22 ;  /* 0x000000ffff123224 */ /* 0x000fe400078e0016 */
[--C-:B------:R-:W-:Y:S02]  /*1bc0*/  @P3 IMAD.MOV.U32 R3, RZ, RZ, R23.reuse ;  /* 0x000000ffff033224 */ /* 0x100fe400078e0017 */
[----:B------:R-:W-:Y:S02]  /*1bd0*/  @P4 IMAD.MOV.U32 R18, RZ, RZ, R23 ;  /* 0x000000ffff124224 */ /* 0x000fe400078e0017 */
[----:B------:R-:W-:-:S02]  /*1be0*/  @P4 IMAD.MOV.U32 R3, RZ, RZ, R29 ;  /* 0x000000ffff034224 */ /* 0x000fc400078e001d */
[----:B------:R-:W-:Y:S01]  /*1bf0*/  @P5 IMAD.MOV.U32 R18, RZ, RZ, R29 ;  /* 0x000000ffff125224 */ /* 0x000fe200078e001d */
[----:B------:R-:W-:Y:S06]  /*1c00*/  @!P6 BRA `(.L_x_19) ;  /* 0x00000000002ce947 */ /* 0x000fec0003800000 */
[----:B------:R-:W-:Y:S01]  /*1c10*/  @P0 MOV R19, R14 ;  /* 0x0000000e00130202 */ /* 0x000fe20000000f00 */
[----:B------:R-:W-:Y:S01]  /*1c20*/  @P1 IMAD.MOV.U32 R19, RZ, RZ, R15 ;  /* 0x000000ffff131224 */ /* 0x000fe200078e000f */
[----:B------:R-:W-:Y:S01]  /*1c30*/  ISETP.EQ.AND P0, PT, R21, 0x8, PT ;  /* 0x000000081500780c */ /* 0x000fe20003f02270 */
[----:B------:R-:W-:Y:S01]  /*1c40*/  @P2 IMAD.MOV.U32 R19, RZ, RZ, R16 ;  /* 0x000000ffff132224 */ /* 0x000fe200078e0010 */
[----:B------:R-:W-:Y:S01]  /*1c50*/  LOP3.LUT R20, R20, 0x1f, RZ, 0xc0, !PT ;  /* 0x0000001f14147812 */ /* 0x000fe200078ec0ff */
[----:B------:R-:W-:Y:S02]  /*1c60*/  @P3 IMAD.MOV.U32 R19, RZ, RZ, R17 ;  /* 0x000000ffff133224 */ /* 0x000fe400078e0011 */
[----:B------:R-:W-:Y:S01]  /*1c70*/  @P4 IMAD.MOV.U32 R19, RZ, RZ, R22 ;  /* 0x000000ffff134224 */ /* 0x000fe200078e0016 */
[----:B------:R-:W-:Y:S01]  /*1c80*/  SHF.L.W.U32.HI R3, R18, R20, R3 ;  /* 0x0000001412037219 */ /* 0x000fe20000010e03 */
[----:B------:R-:W-:-:S06]  /*1c90*/  @P5 IMAD.MOV.U32 R19, RZ, RZ, R23 ;  /* 0x000000ffff135224 */ /* 0x000fcc00078e0017 */
[----:B------:R-:W-:-:S05]  /*1ca0*/  @P0 IMAD.MOV.U32 R19, RZ, RZ, R29 ;  /* 0x000000ffff130224 */ /* 0x000fca00078e001d */
[----:B------:R-:W-:-:S07]  /*1cb0*/  SHF.L.W.U32.HI R18, R19, R20, R18 ;  /* 0x0000001413127219 */ /* 0x000fce0000010e12 */
.L_x_19:
[----:B------:R-:W-:Y:S05]  /*1cc0*/  BSYNC.RECONVERGENT B1 ;  /* 0x0000000000017941 */ /* 0x000fea0003800200 */
.L_x_18:
[C-C-:B------:R-:W-:Y:S01]  /*1cd0*/  SHF.L.W.U32.HI R24, R18.reuse, 0x2, R3.reuse ;  /* 0x0000000212187819 */ /* 0x140fe20000010e03 */
[----:B------:R-:W-:Y:S01]  /*1ce0*/  IMAD.SHL.U32 R18, R18, 0x4, RZ ;  /* 0x0000000412127824 */ /* 0x000fe200078e00ff */
[----:B------:R-:W-:Y:S01]  /*1cf0*/  UMOV UR4, 0x54442d19 ;  /* 0x54442d1900047882 */ /* 0x000fe20000000000 */
[----:B------:R-:W-:Y:S01]  /*1d00*/  UMOV UR5, 0x3bf921fb ;  /* 0x3bf921fb00057882 */ /* 0x000fe20000000000 */
[----:B------:R-:W-:Y:S02]  /*1d10*/  SHF.R.S32.HI R19, RZ, 0x1f, R24 ;  /* 0x0000001fff137819 */ /* 0x000fe40000011418 */
[----:B------:R-:W-:Y:S02]  /*1d20*/  SHF.R.U32.HI R3, RZ, 0x1e, R3 ;  /* 0x0000001eff037819 */ /* 0x000fe40000011603 */
[C---:B------:R-:W-:Y:S02]  /*1d30*/  LOP3.LUT R18, R19.reuse, R18, RZ, 0x3c, !PT ;  /* 0x0000001213127212 */ /* 0x040fe400078e3cff */
[----:B------:R-:W-:-:S02]  /*1d40*/  LOP3.LUT R19, R19, R24, RZ, 0x3c, !PT ;  /* 0x0000001813137212 */ /* 0x000fc400078e3cff */
[----:B------:R-:W-:Y:S02]  /*1d50*/  ISETP.GE.AND P1, PT, R2, RZ, PT ;  /* 0x000000ff0200720c */ /* 0x000fe40003f26270 */
[C---:B------:R-:W-:Y:S02]  /*1d60*/  LEA.HI R3, R24.reuse, R3, RZ, 0x1 ;  /* 0x0000000318037211 */ /* 0x040fe400078f08ff */
[----:B------:R-:W0:Y:S01]  /*1d70*/  I2F.F64.S64 R18, R18 ;  /* 0x0000001200127312 */ /* 0x000e220000301c00 */
[----:B------:R-:W-:Y:S02]  /*1d80*/  LOP3.LUT R28, R24, R2, RZ, 0x3c, !PT ;  /* 0x00000002181c7212 */ /* 0x000fe400078e3cff */
[----:B------:R-:W-:Y:S02]  /*1d90*/  IMAD.MOV R24, RZ, RZ, -R3 ;  /* 0x000000ffff187224 */ /* 0x000fe400078e0a03 */
[----:B------:R-:W-:-:S04]  /*1da0*/  ISETP.GE.AND P0, PT, R28, RZ, PT ;  /* 0x000000ff1c00720c */ /* 0x000fc80003f06270 */
[----:B------:R-:W-:Y:S01]  /*1db0*/  @!P1 MOV R3, R24 ;  /* 0x0000001800039202 */ /* 0x000fe20000000f00 */
[----:B0-----:R-:W-:-:S10]  /*1dc0*/  DMUL R20, R18, UR4 ;  /* 0x0000000412147c28 */ /* 0x001fd40008000000 */
[----:B------:R-:W0:Y:S02]  /*1dd0*/  F2F.F32.F64 R20, R20 ;  /* 0x0000001400147310 */ /* 0x000e240000301000 */
[----:B0-----:R-:W-:-:S07]  /*1de0*/  FSEL R18, -R20, R20, !P0 ;  /* 0x0000001414127208 */ /* 0x001fce0004000100 */
.L_x_16:
[----:B------:R-:W-:Y:S05]  /*1df0*/  BSYNC.RECONVERGENT B0 ;  /* 0x0000000000007941 */ /* 0x000fea0003800200 */
.L_x_15:
[----:B------:R-:W-:Y:S01]  /*1e00*/  FMUL R20, R18, R18 ;  /* 0x0000001212147220 */ /* 0x000fe20000400000 */
[C---:B------:R-:W-:Y:S01]  /*1e10*/  LOP3.LUT R21, R3.reuse, 0x1, RZ, 0xc0, !PT ;  /* 0x0000000103157812 */ /* 0x040fe200078ec0ff */
[----:B------:R-:W-:Y:S01]  /*1e20*/  VIADD R3, R3, 0x1 ;  /* 0x0000000103037836 */ /* 0x000fe20000000000 */
[----:B------:R-:W-:Y:S01]  /*1e30*/  FSETP.GE.AND P2, PT, |R2|, 105615, PT ;  /* 0x47ce47800200780b */ /* 0x000fe20003f46200 */
[----:B------:R-:W-:Y:S01]  /*1e40*/  FFMA R19, R20, R25, -0.0013887860113754868507 ;  /* 0xbab607ed14137423 */ /* 0x000fe20000000019 */
[----:B------:R-:W-:Y:S01]  /*1e50*/  ISETP.NE.U32.AND P0, PT, R21, 0x1, PT ;  /* 0x000000011500780c */ /* 0x000fe20003f05070 */
[----:B------:R-:W-:Y:S01]  /*1e60*/  BSSY.RECONVERGENT B0, `(.L_x_20) ;  /* 0x0000070000007945 */ /* 0x000fe20003800200 */
[----:B------:R-:W-:Y:S02]  /*1e70*/  LOP3.LUT P1, RZ, R3, 0x2, RZ, 0xc0, !PT ;  /* 0x0000000203ff7812 */ /* 0x000fe4000782c0ff */
[----:B------:R-:W-:Y:S02]  /*1e80*/  FSEL R19, R19, -0.00019574658654164522886, P0 ;  /* 0xb94d415313137808 */ /* 0x000fe40000000000 */
[----:B------:R-:W-:-:S02]  /*1e90*/  FSEL R21, R26, 0.041666727513074874878, !P0 ;  /* 0x3d2aaabb1a157808 */ /* 0x000fc40004000000 */
[----:B------:R-:W-:Y:S02]  /*1ea0*/  FSEL R3, R18, 1, !P0 ;  /* 0x3f80000012037808 */ /* 0x000fe40004000000 */
[----:B------:R-:W-:Y:S01]  /*1eb0*/  FSEL R24, -R27, -0.4999999701976776123, !P0 ;  /* 0xbeffffff1b187808 */ /* 0x000fe20004000100 */
[C---:B------:R-:W-:Y:S02]  /*1ec0*/  FFMA R19, R20.reuse, R19, R21 ;  /* 0x0000001314137223 */ /* 0x040fe40000000015 */
[C---:B------:R-:W-:Y:S02]  /*1ed0*/  FFMA R18, R20.reuse, R3, RZ ;  /* 0x0000000314127223 */ /* 0x040fe400000000ff */
[----:B------:R-:W-:-:S04]  /*1ee0*/  FFMA R19, R20, R19, R24 ;  /* 0x0000001314137223 */ /* 0x000fc80000000018 */
[----:B------:R-:W-:-:S04]  /*1ef0*/  FFMA R3, R18, R19, R3 ;  /* 0x0000001312037223 */ /* 0x000fc80000000003 */
[----:B------:R-:W-:-:S04]  /*1f00*/  @P1 FADD R3, RZ, -R3 ;  /* 0x80000003ff031221 */ /* 0x000fc80000000000 */
[----:B------:R-:W-:-:S04]  /*1f10*/  FMUL R18, R8, R3 ;  /* 0x0000000308127220 */ /* 0x000fc80000400000 */
[----:B------:R-:W-:Y:S01]  /*1f20*/  FADD R3, |R5|, |R18| ;  /* 0x4000001205037221 */ /* 0x000fe20000000200 */
[----:B------:R-:W-:Y:S02]  /*1f30*/  IMAD.MOV.U32 R5, RZ, RZ, R12 ;  /* 0x000000ffff057224 */ /* 0x000fe400078e000c */
[----:B------:R-:W-:Y:S02]  /*1f40*/  IMAD.MOV.U32 R18, RZ, RZ, R11 ;  /* 0x000000ffff127224 */ /* 0x000fe400078e000b */
        /* <DEDUP_REMOVED lines=13> */
.L_x_22:
        /* <DEDUP_REMOVED lines=57> */
[----:B------:R-:W-:Y:S01]  /*23b0*/  @P2 MOV R19, R16 ;  /* 0x0000001000132202 */ /* 0x000fe20000000f00 */
[----:B------:R-:W-:Y:S01]  /*23c0*/  @P3 IMAD.MOV.U32 R19, RZ, RZ, R17 ;  /* 0x000000ffff133224 */ /* 0x000fe200078e0011 */
[----:B------:R-:W-:Y:S01]  /*23d0*/  LOP3.LUT R20, R20, 0x1f, RZ, 0xc0, !PT ;  /* 0x0000001f14147812 */ /* 0x000fe200078ec0ff */
[----:B------:R-:W-:Y:S02]  /*23e0*/  @P4 IMAD.MOV.U32 R19, RZ, RZ, R22 ;  /* 0x000000ffff134224 */ /* 0x000fe400078e0016 */
[----:B------:R-:W-:Y:S01]  /*23f0*/  @P5 IMAD.MOV.U32 R19, RZ, RZ, R23 ;  /* 0x000000ffff135224 */ /* 0x000fe200078e0017 */
[----:B------:R-:W-:-:S05]  /*2400*/  SHF.L.W.U32.HI R5, R18, R20, R5 ;  /* 0x0000001412057219 */ /* 0x000fca0000010e05 */
[----:B------:R-:W-:-:S05]  /*2410*/  @P0 IMAD.MOV.U32 R19, RZ, RZ, R29 ;  /* 0x000000ffff130224 */ /* 0x000fca00078e001d */
[----:B------:R-:W-:-:S07]  /*2420*/  SHF.L.W.U32.HI R18, R19, R20, R18 ;  /* 0x0000001413127219 */ /* 0x000fce0000010e12 */
.L_x_24:
[----:B------:R-:W-:Y:S05]  /*2430*/  BSYNC.RECONVERGENT B1 ;  /* 0x0000000000017941 */ /* 0x000fea0003800200 */
.L_x_23:
        /* <DEDUP_REMOVED lines=18> */
.L_x_21:
[----:B------:R-:W-:Y:S05]  /*2560*/  BSYNC.RECONVERGENT B0 ;  /* 0x0000000000007941 */ /* 0x000fea0003800200 */
.L_x_20:
[----:B------:R-:W-:Y:S01]  /*2570*/  FMUL R20, R18, R18 ;  /* 0x0000001212147220 */ /* 0x000fe20000400000 */
[C---:B------:R-:W-:Y:S01]  /*2580*/  LOP3.LUT R21, R5.reuse, 0x1, RZ, 0xc0, !PT ;  /* 0x0000000105157812 */ /* 0x040fe200078ec0ff */
[----:B------:R-:W-:Y:S01]  /*2590*/  BSSY.RECONVERGENT B0, `(.L_x_25) ;  /* 0x0000071000007945 */ /* 0x000fe20003800200 */
[----:B------:R-:W-:Y:S01]  /*25a0*/  IADD3 R5, PT, PT, R5, 0x1, RZ ;  /* 0x0000000105057810 */ /* 0x000fe20007ffe0ff */
[----:B------:R-:W-:Y:S01]  /*25b0*/  FFMA R19, R20, R25, -0.0013887860113754868507 ;  /* 0xbab607ed14137423 */ /* 0x000fe20000000019 */
[----:B------:R-:W-:Y:S01]  /*25c0*/  ISETP.NE.U32.AND P0, PT, R21, 0x1, PT ;  /* 0x000000011500780c */ /* 0x000fe20003f05070 */
[----:B------:R-:W-:Y:S01]  /*25d0*/  IMAD.MOV.U32 R28, RZ, RZ, R12 ;  /* 0x000000ffff1c7224 */ /* 0x000fe200078e000c */
[----:B------:R-:W-:Y:S02]  /*25e0*/  LOP3.LUT P1, RZ, R5, 0x2, RZ, 0xc0, !PT ;  /* 0x0000000205ff7812 */ /* 0x000fe4000782c0ff */
[----:B------:R-:W-:Y:S02]  /*25f0*/  FSEL R19, R19, -0.00019574658654164522886, P0 ;  /* 0xb94d415313137808 */ /* 0x000fe40000000000 */
[----:B------:R-:W-:-:S02]  /*2600*/  FSEL R21, R26, 0.041666727513074874878, !P0 ;  /* 0x3d2aaabb1a157808 */ /* 0x000fc40004000000 */
[----:B------:R-:W-:Y:S02]  /*2610*/  FSEL R5, R18, 1, !P0 ;  /* 0x3f80000012057808 */ /* 0x000fe40004000000 */
[----:B------:R-:W-:Y:S01]  /*2620*/  FSEL R24, -R27, -0.4999999701976776123, !P0 ;  /* 0xbeffffff1b187808 */ /* 0x000fe20004000100 */
[----:B------:R-:W-:Y:S01]  /*2630*/  FFMA R19, R20, R19, R21 ;  /* 0x0000001314137223 */ /* 0x000fe20000000015 */
[----:B------:R-:W-:Y:S01]  /*2640*/  FSETP.GE.AND P2, PT, |R2|, 105615, PT ;  /* 0x47ce47800200780b */ /* 0x000fe20003f46200 */
[C---:B------:R-:W-:Y:S02]  /*2650*/  FFMA R18, R20.reuse, R5, RZ ;  /* 0x0000000514127223 */ /* 0x040fe400000000ff */
[----:B------:R-:W-:-:S04]  /*2660*/  FFMA R19, R20, R19, R24 ;  /* 0x0000001314137223 */ /* 0x000fc80000000018 */
[----:B------:R-:W-:Y:S01]  /*2670*/  FFMA R5, R18, R19, R5 ;  /* 0x0000001312057223 */ /* 0x000fe20000000005 */
[----:B------:R-:W-:-:S03]  /*2680*/  IMAD.MOV.U32 R18, RZ, RZ, R11 ;  /* 0x000000ffff127224 */ /* 0x000fc600078e000b */
        /* <DEDUP_REMOVED lines=8> */
[----:B------:R-:W-:Y:S01]  /*2710*/  CS2R R28, SRZ ;  /* 0x00000000001c7805 */ /* 0x000fe2000001ff00 */
[----:B------:R-:W0:Y:S03]  /*2720*/  LDCU.64 UR8, c[0x4][URZ] ;  /* 0x01000000ff0877ac */ /* 0x000e260008000a00 */
[----:B------:R-:W-:Y:S01]  /*2730*/  LOP3.LUT R31, R5, 0x80000000, RZ, 0xfc, !PT ;  /* 0x80000000051f7812 */ /* 0x000fe200078efcff */
[----:B------:R-:W-:Y:S01]  /*2740*/  UMOV UR5, URZ ;  /* 0x000000ff00057c82 */ /* 0x000fe20008000000 */
[----:B------:R-:W-:-:S05]  /*2750*/  UMOV UR4, URZ ;  /* 0x000000ff00047c82 */ /* 0x000fca0008000000 */
.L_x_27:
        /* <DEDUP_REMOVED lines=37> */
[----:B------:R-:W-:Y:S02]  /*29b0*/  @P3 MOV R5, R14 ;  /* 0x0000000e00053202 */ /* 0x000fe40000000f00 */
[----:B------:R-:W-:Y:S01]  /*29c0*/  @P4 IMAD.MOV.U32 R18, RZ, RZ, R14 ;  /* 0x000000ffff124224 */ /* 0x000fe200078e000e */
[C---:B------:R-:W-:Y:S01]  /*29d0*/  ISETP.EQ.AND P3, PT, R21.reuse, -0x4, PT ;  /* 0xfffffffc1500780c */ /* 0x040fe20003f62270 */
        /* <DEDUP_REMOVED lines=25> */
.L_x_29:
[----:B------:R-:W-:Y:S05]  /*2b70*/  BSYNC.RECONVERGENT B1 ;  /* 0x0000000000017941 */ /* 0x000fea0003800200 */
.L_x_28:
        /* <DEDUP_REMOVED lines=18> */
.L_x_26:
[----:B------:R-:W-:Y:S05]  /*2ca0*/  BSYNC.RECONVERGENT B0 ;  /* 0x0000000000007941 */ /* 0x000fea0003800200 */
.L_x_25:
        /* <DEDUP_REMOVED lines=13> */
[----:B------:R-:W-:Y:S01]  /*2d80*/  FFMA R19, R20, R19, R28 ;  /* 0x0000001314137223 */ /* 0x000fe2000000001c */
[----:B------:R-:W-:-:S03]  /*2d90*/  MOV R28, R12 ;  /* 0x0000000c001c7202 */ /* 0x000fc60000000f00 */
[----:B------:R-:W-:Y:S01]  /*2da0*/  FFMA R5, R18, R19, R5 ;  /* 0x0000001312057223 */ /* 0x000fe20000000005 */
[----:B------:R-:W-:-:S03]  /*2db0*/  IMAD.MOV.U32 R18, RZ, RZ, R11 ;  /* 0x000000ffff127224 */ /* 0x000fc600078e000b */
[----:B------:R-:W-:-:S04]  /*2dc0*/  @P1 FADD R5, RZ, -R5 ;  /* 0x80000005ff051221 */ /* 0x000fc80000000000 */
[----:B------:R-:W-:-:S04]  /*2dd0*/  FMUL R5, R8, R5 ;  /* 0x0000000508057220 */ /* 0x000fc80000400000 */
[----:B------:R-:W-:Y:S01]  /*2de0*/  FADD R5, |R24|, |R5| ;  /* 0x4000000518057221 */ /* 0x000fe20000000200 */
        /* <DEDUP_REMOVED lines=12> */
.L_x_32:
        /* <DEDUP_REMOVED lines=44> */
[----:B------:R-:W-:Y:S01]  /*3170*/  @P1 IMAD.MOV.U32 R18, RZ, RZ, R16 ;  /* 0x000000ffff121224 */ /* 0x000fe200078e0010 */
[----:B------:R-:W-:Y:S01]  /*3180*/  @P2 MOV R18, R17 ;  /* 0x0000001100122202 */ /* 0x000fe20000000f00 */
[----:B------:R-:W-:-:S02]  /*3190*/  @P1 IMAD.MOV.U32 R24, RZ, RZ, R17 ;  /* 0x000000ffff181224 */ /* 0x000fc400078e0011 */
[--C-:B------:R-:W-:Y:S02]  /*31a0*/  @P2 IMAD.MOV.U32 R24, RZ, RZ, R22.reuse ;  /* 0x000000ffff182224 */ /* 0x100fe400078e0016 */
[----:B------:R-:W-:Y:S02]  /*31b0*/  @P3 IMAD.MOV.U32 R18, RZ, RZ, R22 ;  /* 0x000000ffff123224 */ /* 0x000fe400078e0016 */
[--C-:B------:R-:W-:Y:S02]  /*31c0*/  @P3 IMAD.MOV.U32 R24, RZ, RZ, R23.reuse ;  /* 0x000000ffff183224 */ /* 0x100fe400078e0017 */
[----:B------:R-:W-:Y:S02]  /*31d0*/  @P4 IMAD.MOV.U32 R18, RZ, RZ, R23 ;  /* 0x000000ffff124224 */ /* 0x000fe400078e0017 */
[--C-:B------:R-:W-:Y:S02]  /*31e0*/  @P4 IMAD.MOV.U32 R24, RZ, RZ, R29.reuse ;  /* 0x000000ffff184224 */ /* 0x100fe400078e001d */
[----:B------:R-:W-:Y:S01]  /*31f0*/  @P5 IMAD.MOV.U32 R18, RZ, RZ, R29 ;  /* 0x000000ffff125224 */ /* 0x000fe200078e001d */
[----:B------:R-:W-:Y:S06]  /*3200*/  @!P6 BRA `(.L_x_34) ;  /* 0x00000000002ce947 */ /* 0x000fec0003800000 */
[----:B------:R-:W-:Y:S01]  /*3210*/  @P0 IMAD.MOV.U32 R19, RZ, RZ, R14 ;  /* 0x000000ffff130224 */ /* 0x000fe200078e000e */
[----:B------:R-:W-:Y:S02]  /*3220*/  ISETP.EQ.AND P0, PT, R21, 0x8, PT ;  /* 0x000000081500780c */ /* 0x000fe40003f02270 */
[----:B------:R-:W-:Y:S01]  /*3230*/  @P1 MOV R19, R15 ;  /* 0x0000000f00131202 */ /* 0x000fe20000000f00 */
[----:B------:R-:W-:Y:S01]  /*3240*/  @P2 IMAD.MOV.U32 R19, RZ, RZ, R16 ;  /* 0x000000ffff132224 */ /* 0x000fe200078e0010 */
[----:B------:R-:W-:Y:S01]  /*3250*/  LOP3.LUT R21, R20, 0x1f, RZ, 0xc0, !PT ;  /* 0x0000001f14157812 */ /* 0x000fe200078ec0ff */
[----:B------:R-:W-:Y:S02]  /*3260*/  @P3 IMAD.MOV.U32 R19, RZ, RZ, R17 ;  /* 0x000000ffff133224 */ /* 0x000fe400078e0011 */
[----:B------:R-:W-:Y:S01]  /*3270*/  @P4 IMAD.MOV.U32 R19, RZ, RZ, R22 ;  /* 0x000000ffff134224 */ /* 0x000fe200078e0016 */
[----:B------:R-:W-:Y:S01]  /*3280*/  SHF.L.W.U32.HI R24, R18, R21, R24 ;  /* 0x0000001512187219 */ /* 0x000fe20000010e18 */
[----:B------:R-:W-:-:S04]  /*3290*/  @P5 IMAD.MOV.U32 R19, RZ, RZ, R23 ;  /* 0x000000ffff135224 */ /* 0x000fc800078e0017 */
[----:B------:R-:W-:-:S05]  /*32a0*/  @P0 IMAD.MOV.U32 R19, RZ, RZ, R29 ;  /* 0x000000ffff130224 */ /* 0x000fca00078e001d */
[----:B------:R-:W-:-:S07]  /*32b0*/  SHF.L.W.U32.HI R18, R19, R21, R18 ;  /* 0x0000001513127219 */ /* 0x000fce0000010e12 */
.L_x_34:
[----:B------:R-:W-:Y:S05]  /*32c0*/  BSYNC.RECONVERGENT B1 ;  /* 0x0000000000017941 */ /* 0x000fea0003800200 */
.L_x_33:
        /* <DEDUP_REMOVED lines=18> */
.L_x_31:
[----:B------:R-:W-:Y:S05]  /*33f0*/  BSYNC.RECONVERGENT B0 ;  /* 0x0000000000007941 */ /* 0x000fea0003800200 */
.L_x_30:
[----:B------:R-:W-:Y:S01]  /*3400*/  FMUL R19, R18, R18 ;  /* 0x0000001212137220 */ /* 0x000fe20000400000 */
[C---:B------:R-:W-:Y:S01]  /*3410*/  LOP3.LUT R21, R28.reuse, 0x1, RZ, 0xc0, !PT ;  /* 0x000000011c157812 */ /* 0x040fe200078ec0ff */
[----:B------:R-:W-:Y:S01]  /*3420*/  BSSY.RECONVERGENT B0, `(.L_x_35) ;  /* 0x0000071000007945 */ /* 0x000fe20003800200 */
[----:B------:R-:W-:Y:S01]  /*3430*/  LOP3.LUT P1, RZ, R28, 0x2, RZ, 0xc0, !PT ;  /* 0x000000021cff7812 */ /* 0x000fe2000782c0ff */
[----:B------:R-:W-:Y:S01]  /*3440*/  FFMA R20, R19, R25, -0.0013887860113754868507 ;  /* 0xbab607ed13147423 */ /* 0x000fe20000000019 */
[----:B------:R-:W-:Y:S01]  /*3450*/  ISETP.NE.U32.AND P0, PT, R21, 0x1, PT ;  /* 0x000000011500780c */ /* 0x000fe20003f05070 */
[----:B------:R-:W-:Y:S01]  /*3460*/  IMAD.MOV.U32 R28, RZ, RZ, R11 ;  /* 0x000000ffff1c7224 */ /* 0x000fe200078e000b */
[----:B------:R-:W-:Y:S02]  /*3470*/  FSETP.GE.AND P2, PT, |R2|, 105615, PT ;  /* 0x47ce47800200780b */ /* 0x000fe40003f46200 */
[----:B------:R-:W-:Y:S02]  /*3480*/  FSEL R20, R20, -0.00019574658654164522886, !P0 ;  /* 0xb94d415314147808 */ /* 0x000fe40004000000 */
[----:B------:R-:W-:-:S02]  /*3490*/  FSEL R24, R7, 0.0083327032625675201416, !P0 ;  /* 0x3c0885e407187808 */ /* 0x000fc40004000000 */
[----:B------:R-:W-:Y:S02]  /*34a0*/  FSEL R18, R18, 1, P0 ;  /* 0x3f80000012127808 */ /* 0x000fe40000000000 */
[----:B------:R-:W-:Y:S01]  /*34b0*/  FSEL R29, -R10, -0.16666662693023681641, !P0 ;  /* 0xbe2aaaa80a1d7808 */ /* 0x000fe20004000100 */
[C---:B------:R-:W-:Y:S01]  /*34c0*/  FFMA R20, R19.reuse, R20, R24 ;  /* 0x0000001413147223 */ /* 0x040fe20000000018 */
[----:B------:R-:W-:Y:S02]  /*34d0*/  IMAD.MOV.U32 R24, RZ, RZ, R12 ;  /* 0x000000ffff187224 */ /* 0x000fe400078e000c */
[C---:B------:R-:W-:Y:S01]  /*34e0*/  FFMA R21, R19.reuse, R18, RZ ;  /* 0x0000001213157223 */ /* 0x040fe200000000ff */
[----:B------:R-:W-:-:S04]  /*34f0*/  FFMA R20, R19, R20, R29 ;  /* 0x0000001413147223 */ /* 0x000fc8000000001d */
[----:B------:R-:W-:-:S04]  /*3500*/  FFMA R21, R21, R20, R18 ;  /* 0x0000001415157223 */ /* 0x000fc80000000012 */
        /* <DEDUP_REMOVED lines=14> */
.L_x_37:
        /* <DEDUP_REMOVED lines=27> */
[----:B------:R-:W-:Y:S02]  /*37a0*/  LOP3.LUT P6, RZ, R20, 0x1f, RZ, 0xc0, !PT ;  /* 0x0000001f14ff7812 */ /* 0x000fe400078cc0ff */
[----:B------:R-:W-:-:S04]  /*37b0*/  IADD3 R18, PT, PT, R18, -0x80, RZ ;  /* 0xffffff8012127810 */ /* 0x000fc80007ffe0ff */
        /* <DEDUP_REMOVED lines=14> */
[--C-:B------:R-:W-:Y:S01]  /*38a0*/  @P0 IMAD.MOV.U32 R24, RZ, RZ, R16.reuse ;  /* 0x000000ffff180224 */ /* 0x100fe200078e0010 */
[----:B------:R-:W-:Y:S01]  /*38b0*/  @P1 MOV R24, R17 ;  /* 0x0000001100181202 */ /* 0x000fe20000000f00 */
        /* <DEDUP_REMOVED lines=20> */
.L_x_39:
[----:B------:R-:W-:Y:S05]  /*3a00*/  BSYNC.RECONVERGENT B1 ;  /* 0x0000000000017941 */ /* 0x000fea0003800200 */
.L_x_38:
        /* <DEDUP_REMOVED lines=12> */
[----:B------:R-:W-:Y:S02]  /*3ad0*/  ISETP.GE.AND P0, PT, R28, RZ, PT ;  /* 0x000000ff1c00720c */ /* 0x000fe40003f06270 */
[----:B------:R-:W-:-:S05]  /*3ae0*/  IADD3 R28, PT, PT, -R24, RZ, RZ ;  /* 0x000000ff181c7210 */ /* 0x000fca0007ffe1ff */
[----:B------:R-:W-:Y:S01]  /*3af0*/  @!P1 IMAD.MOV.U32 R24, RZ, RZ, R28 ;  /* 0x000000ffff189224 */ /* 0x000fe200078e001c */
[----:B0-----:R-:W-:-:S10]  /*3b00*/  DMUL R20, R18, UR4 ;  /* 0x0000000412147c28 */ /* 0x001fd40008000000 */
[----:B------:R-:W0:Y:S02]  /*3b10*/  F2F.F32.F64 R20, R20 ;  /* 0x0000001400147310 */ /* 0x000e240000301000 */
[----:B0-----:R-:W-:-:S07]  /*3b20*/  FSEL R28, -R20, R20, !P0 ;  /* 0x00000014141c7208 */ /* 0x001fce0004000100 */
.L_x_36:
[----:B------:R-:W-:Y:S05]  /*3b30*/  BSYNC.RECONVERGENT B0 ;  /* 0x0000000000007941 */ /* 0x000fea0003800200 */
.L_x_35:
[----:B------:R-:W-:Y:S01]  /*3b40*/  LOP3.LUT R19, R24, 0x1, RZ, 0xc0, !PT ;  /* 0x0000000118137812 */ /* 0x000fe200078ec0ff */
[----:B------:R-:W-:Y:S01]  /*3b50*/  FMUL R21, R28, R28 ;  /* 0x0000001c1c157220 */ /* 0x000fe20000400000 */
[----:B------:R-:W-:Y:S01]  /*3b60*/  UMOV UR4, 0x54442d18 ;  /* 0x54442d1800047882 */ /* 0x000fe20000000000 */
[----:B------:R-:W-:Y:S01]  /*3b70*/  UMOV UR5, 0x3ff921fb ;  /* 0x3ff921fb00057882 */ /* 0x000fe20000000000 */
[----:B------:R-:W-:Y:S01]  /*3b80*/  ISETP.NE.U32.AND P0, PT, R19, 0x1, PT ;  /* 0x000000011300780c */ /* 0x000fe20003f05070 */
[----:B------:R-:W-:Y:S01]  /*3b90*/  FFMA R18, R21, R25, -0.0013887860113754868507 ;  /* 0xbab607ed15127423 */ /* 0x000fe20000000019 */
[----:B------:R-:W-:Y:S01]  /*3ba0*/  VIADD R19, R24, 0x1 ;  /* 0x0000000118137836 */ /* 0x000fe20000000000 */
[----:B------:R-:W-:Y:S01]  /*3bb0*/  BSSY.RECONVERGENT B0, `(.L_x_40) ;  /* 0x000075c000007945 */ /* 0x000fe20003800200 */
[----:B------:R-:W-:Y:S02]  /*3bc0*/  FSEL R24, R26, 0.041666727513074874878, !P0 ;  /* 0x3d2aaabb1a187808 */ /* 0x000fe40004000000 */
[----:B------:R-:W-:-:S02]  /*3bd0*/  FSEL R20, R18, -0.00019574658654164522886, P0 ;  /* 0xb94d415312147808 */ /* 0x000fc40000000000 */
[----:B------:R-:W-:Y:S02]  /*3be0*/  LOP3.LUT P1, RZ, R19, 0x2, RZ, 0xc0, !PT ;  /* 0x0000000213ff7812 */ /* 0x000fe4000782c0ff */
[----:B------:R-:W0:Y:S01]  /*3bf0*/  F2F.F64.F32 R18, R2 ;  /* 0x0000000200127310 */ /* 0x000e220000201800 */
[----:B------:R-:W-:Y:S01]  /*3c00*/  FFMA R24, R21, R20, R24 ;  /* 0x0000001415187223 */ /* 0x000fe20000000018 */
[----:B------:R-:W-:Y:S02]  /*3c10*/  FSEL R31, -R27, -0.4999999701976776123, !P0 ;  /* 0xbeffffff1b1f7808 */ /* 0x000fe40004000100 */
[----:B------:R-:W-:-:S03]  /*3c20*/  FSEL R20, R28, 1, !P0 ;  /* 0x3f8000001c147808 */ /* 0x000fc60004000000 */
[C---:B------:R-:W-:Y:S02]  /*3c30*/  FFMA R24, R21.reuse, R24, R31 ;  /* 0x0000001815187223 */ /* 0x040fe4000000001f */
[----:B------:R-:W-:-:S04]  /*3c40*/  FFMA R21, R21, R20, RZ ;  /* 0x0000001415157223 */ /* 0x000fc800000000ff */
[----:B------:R-:W-:Y:S01]  /*3c50*/  FFMA R21, R21, R24, R20 ;  /* 0x0000001815157223 */ /* 0x000fe20000000014 */
[----:B0-----:R-:W-:-:S03]  /*3c60*/  DSETP.GTU.AND P0, PT, R18, UR4, PT ;  /* 0x0000000412007e2a */ /* 0x001fc6000bf0c000 */
[----:B------:R-:W-:-:S04]  /*3c70*/  @P1 FADD R21, RZ, -R21 ;  /* 0x80000015ff151221 */ /* 0x000fc80000000000 */
[----:B------:R-:W-:-:S04]  /*3c80*/  FMUL R18, R8, R21 ;  /* 0x0000001508127220 */ /* 0x000fc80000400000 */
[----:B------:R-:W-:-:S03]  /*3c90*/  FADD R29, |R29|, |R18| ;  /* 0x400000121d1d7221 */ /* 0x000fc60000000200 */
[----:B------:R-:W-:Y:S05]  /*3ca0*/  @P0 BRA `(.L_x_41) ;  /* 0x0000003800a00947 */ /* 0x000fea0003800000 */
[----:B------:R-:W-:Y:S01]  /*3cb0*/  FSETP.GE.AND P2, PT, |R2|, 105615, PT ;  /* 0x47ce47800200780b */ /* 0x000fe20003f46200 */
[----:B------:R-:W-:Y:S01]  /*3cc0*/  BSSY.RECONVERGENT B1, `(.L_x_42) ;  /* 0x0000063000017945 */ /* 0x000fe20003800200 */
[----:B------:R-:W-:Y:S02]  /*3cd0*/  IMAD.MOV.U32 R24, RZ, RZ, R12 ;  /* 0x000000ffff187224 */ /* 0x000fe400078e000c */
[----:B------:R-:W-:-:S09]  /*3ce0*/  IMAD.MOV.U32 R18, RZ, RZ, R11 ;  /* 0x000000ffff127224 */ /* 0x000fd200078e000b */
[----:B------:R-:W-:Y:S05]  /*3cf0*/  @!P2 BRA `(.L_x_43) ;  /* 0x00000004007ca947 */ /* 0x000fea0003800000 */
        /* <DEDUP_REMOVED lines=11> */
.L_x_44:
        /* <DEDUP_REMOVED lines=49> */
[--C-:B------:R-:W-:Y:S01]  /*40c0*/  @P3 IMAD.MOV.U32 R24, RZ, RZ, R23.reuse ;  /* 0x000000ffff183224 */ /* 0x100fe200078e0017 */
[----:B------:R-:W-:Y:S01]  /*40d0*/  @P4 MOV R24, R31 ;  /* 0x0000001f00184202 */ /* 0x000fe20000000f00 */
[----:B------:R-:W-:Y:S02]  /*40e0*/  @P4 IMAD.MOV.U32 R18, RZ, RZ, R23 ;  /* 0x000000ffff124224 */ /* 0x000fe400078e0017 */
        /* <DEDUP_REMOVED lines=9> */
[----:B------:R-:W-:Y:S02]  /*4180*/  @P4 IMAD.MOV.U32 R19, RZ, RZ, R22 ;  /* 0x000000ffff134224 */ /* 0x000fe400078e0016 */
[----:B------:R-:W-:-:S04]  /*4190*/  @P5 IMAD.MOV.U32 R19, RZ, RZ, R23 ;  /* 0x000000ffff135224 */ /* 0x000fc800078e0017 */
[----:B------:R-:W-:-:S04]  /*41a0*/  @P0 MOV R19, R31 ;  /* 0x0000001f00130202 */ /* 0x000fc80000000f00 */
[----:B------:R-:W-:-:S07]  /*41b0*/  SHF.L.W.U32.HI R18, R19, R21, R18 ;  /* 0x0000001513127219 */ /* 0x000fce0000010e12 */
.L_x_46:
[----:B------:R-:W-:Y:S05]  /*41c0*/  BSYNC.RECONVERGENT B2 ;  /* 0x0000000000027941 */ /* 0x000fea0003800200 */
.L_x_45:
        /* <DEDUP_REMOVED lines=18> */
.L_x_43:
[----:B------:R-:W-:Y:S05]  /*42f0*/  BSYNC.RECONVERGENT B1 ;  /* 0x0000000000017941 */ /* 0x000fea0003800200 */
.L_x_42:
[----:B------:R-:W-:Y:S01]  /*4300*/  FMUL R19, R18, R18 ;  /* 0x0000001212137220 */ /* 0x000fe20000400000 */
[----:B------:R-:W-:Y:S01]  /*4310*/  LOP3.LUT R21, R24, 0x1, RZ, 0xc0, !PT ;  /* 0x0000000118157812 */ /* 0x000fe200078ec0ff */
[----:B------:R-:W-:Y:S01]  /*4320*/  BSSY.RECONVERGENT B1, `(.L_x_47) ;  /* 0x0000070000017945 */ /* 0x000fe20003800200 */
[----:B------:R-:W-:Y:S01]  /*4330*/  FSETP.GE.AND P2, PT, |R2|, 105615, PT ;  /* 0x47ce47800200780b */ /* 0x000fe20003f46200 */
[----:B------:R-:W-:Y:S01]  /*4340*/  FFMA R20, R19, R25, -0.0013887860113754868507 ;  /* 0xbab607ed13147423 */ /* 0x000fe20000000019 */
[----:B------:R-:W-:Y:S01]  /*4350*/  ISETP.NE.U32.AND P0, PT, R21, 0x1, PT ;  /* 0x000000011500780c */ /* 0x000fe20003f05070 */
[----:B------:R-:W-:Y:S01]  /*4360*/  IMAD.MOV.U32 R33, RZ, RZ, R12 ;  /* 0x000000ffff217224 */ /* 0x000fe200078e000c */
[----:B------:R-:W-:Y:S02]  /*4370*/  LOP3.LUT P1, RZ, R24, 0x2, RZ, 0xc0, !PT ;  /* 0x0000000218ff7812 */ /* 0x000fe4000782c0ff */
        /* <DEDUP_REMOVED lines=8> */
[----:B------:R-:W-:-:S03]  /*4400*/  IMAD.MOV.U32 R18, RZ, RZ, R11 ;  /* 0x000000ffff127224 */ /* 0x000fc600078e000b */
[----:B------:R-:W-:Y:S01]  /*4410*/  @P1 FADD R31, RZ, -R31 ;  /* 0x8000001fff1f1221 */ /* 0x000fe20000000000 */
        /* <DEDUP_REMOVED lines=12> */
.L_x_49:
        /* <DEDUP_REMOVED lines=40> */
[----:B------:R-:W-:Y:S01]  /*4760*/  @P4 IMAD.MOV.U32 R24, RZ, RZ, R15 ;  /* 0x000000ffff184224 */ /* 0x000fe200078e000f */
[----:B------:R-:W-:Y:S01]  /*4770*/  ISETP.EQ.AND P4, PT, R21, RZ, PT ;  /* 0x000000ff1500720c */ /* 0x000fe20003f82270 */
[--C-:B------:R-:W-:Y:S01]  /*4780*/  @P0 IMAD.MOV.U32 R24, RZ, RZ, R16.reuse ;  /* 0x000000ffff180224 */ /* 0x100fe200078e0010 */
[----:B------:R-:W-:Y:S01]  /*4790*/  @P0 MOV R18, R15 ;  /* 0x0000000f00120202 */ /* 0x000fe20000000f00 */
[----:B------:R-:W-:Y:S02]  /*47a0*/  @P1 IMAD.MOV.U32 R18, RZ, RZ, R16 ;  /* 0x000000ffff121224 */ /* 0x000fe400078e0010 */
[----:B------:R-:W-:-:S02]  /*47b0*/  @P1 IMAD.MOV.U32 R24, RZ, RZ, R17 ;  /* 0x000000ffff181224 */ /* 0x000fc400078e0011 */
[----:B------:R-:W-:Y:S02]  /*47c0*/  @P2 IMAD.MOV.U32 R18, RZ, RZ, R17 ;  /* 0x000000ffff122224 */ /* 0x000fe400078e0011 */
[--C-:B------:R-:W-:Y:S02]  /*47d0*/  @P2 IMAD.MOV.U32 R24, RZ, RZ, R22.reuse ;  /* 0x000000ffff182224 */ /* 0x100fe400078e0016 */
[----:B------:R-:W-:Y:S02]  /*47e0*/  @P3 IMAD.MOV.U32 R18, RZ, RZ, R22 ;  /* 0x000000ffff123224 */ /* 0x000fe400078e0016 */
[----:B------:R-:W-:Y:S01]  /*47f0*/  @P3 IMAD.MOV.U32 R24, RZ, RZ, R23 ;  /* 0x000000ffff183224 */ /* 0x000fe200078e0017 */
[----:B------:R-:W-:Y:S01]  /*4800*/  @P4 MOV R18, R23 ;  /* 0x0000001700124202 */ /* 0x000fe20000000f00 */
        /* <DEDUP_REMOVED lines=14> */
.L_x_51:
[----:B------:R-:W-:Y:S05]  /*48f0*/  BSYNC.RECONVERGENT B2 ;  /* 0x0000000000027941 */ /* 0x000fea0003800200 */
.L_x_50:
        /* <DEDUP_REMOVED lines=18> */
.L_x_48:
[----:B------:R-:W-:Y:S05]  /*4a20*/  BSYNC.RECONVERGENT B1 ;  /* 0x0000000000017941 */ /* 0x000fea0003800200 */
.L_x_47:
[----:B------:R-:W-:Y:S01]  /*4a30*/  FMUL R19, R18, R18 ;  /* 0x0000001212137220 */ /* 0x000fe20000400000 */
[----:B------:R-:W-:Y:S01]  /*4a40*/  LOP3.LUT R21, R33, 0x1, RZ, 0xc0, !PT ;  /* 0x0000000121157812 */ /* 0x000fe200078ec0ff */
[----:B------:R-:W-:Y:S01]  /*4a50*/  BSSY.RECONVERGENT B1, `(.L_x_52) ;  /* 0x0000074000017945 */ /* 0x000fe20003800200 */
[----:B------:R-:W-:Y:S01]  /*4a60*/  FSETP.GE.AND P2, PT, |R2|, 105615, PT ;  /* 0x47ce47800200780b */ /* 0x000fe20003f46200 */
[----:B------:R-:W-:Y:S01]  /*4a70*/  FFMA R20, R19, R25, -0.0013887860113754868507 ;  /* 0xbab607ed13147423 */ /* 0x000fe20000000019 */
[----:B------:R-:W-:Y:S01]  /*4a80*/  ISETP.NE.U32.AND P0, PT, R21, 0x1, PT ;  /* 0x000000011500780c */ /* 0x000fe20003f05070 */
[----:B------:R-:W-:-:S03]  /*4a90*/  VIADD R21, R33, 0x1 ;  /* 0x0000000121157836 */ /* 0x000fc60000000000 */
[----:B------:R-:W-:Y:S02]  /*4aa0*/  FSEL R20, R20, -0.00019574658654164522886, P0 ;  /* 0xb94d415314147808 */ /* 0x000fe40000000000 */
[----:B------:R-:W-:Y:S02]  /*4ab0*/  FSEL R24, R26, 0.041666727513074874878, !P0 ;  /* 0x3d2aaabb1a187808 */ /* 0x000fe40004000000 */
[----:B------:R-:W-:Y:S02]  /*4ac0*/  LOP3.LUT P1, RZ, R21, 0x2, RZ, 0xc0, !PT ;  /* 0x0000000215ff7812 */ /* 0x000fe4000782c0ff */
[----:B------:R-:W-:Y:S01]  /*4ad0*/  FSEL R18, R18, 1, !P0 ;  /* 0x3f80000012127808 */ /* 0x000fe20004000000 */
[----:B------:R-:W-:Y:S01]  /*4ae0*/  FFMA R20, R19, R20, R24 ;  /* 0x0000001413147223 */ /* 0x000fe20000000018 */
[----:B------:R-:W-:-:S03]  /*4af0*/  FSEL R33, -R27, -0.4999999701976776123, !P0 ;  /* 0xbeffffff1b217808 */ /* 0x000fc60004000100 */
[C---:B------:R-:W-:Y:S02]  /*4b00*/  FFMA R21, R19.reuse, R18, RZ ;  /* 0x0000001213157223 */ /* 0x040fe400000000ff */
[----:B------:R-:W-:-:S04]  /*4b10*/  FFMA R20, R19, R20, R33 ;  /* 0x0000001413147223 */ /* 0x000fc80000000021 */
[----:B------:R-:W-:Y:S01]  /*4b20*/  FFMA R21, R21, R20, R18 ;  /* 0x0000001415157223 */ /* 0x000fe20000000012 */
[----:B------:R-:W-:-:S03]  /*4b30*/  IMAD.MOV.U32 R18, RZ, RZ, R11 ;  /* 0x000000ffff127224 */ /* 0x000fc600078e000b */
[----:B------:R-:W-:-:S04]  /*4b40*/  @P1 FADD R21, RZ, -R21 ;  /* 0x80000015ff151221 */ /* 0x000fc80000000000 */
[----:B------:R-:W-:-:S04]  /*4b50*/  FMUL R21, R8, R21 ;  /* 0x0000001508157220 */ /* 0x000fc80000400000 */
[----:B------:R-:W-:Y:S01]  /*4b60*/  FFMA R21, R6, R31, -R21 ;  /* 0x0000001f06157223 */ /* 0x000fe20000000815 */
[----:B------:R-:W-:-:S03]  /*4b70*/  IMAD.MOV.U32 R31, RZ, RZ, R12 ;  /* 0x000000ffff1f7224 */ /* 0x000fc600078e000c */
[----:B------:R-:W-:Y:S01]  /*4b80*/  FFMA R24, R21, 0.5, R4 ;  /* 0x3f00000015187823 */ /* 0x000fe20000000004 */
[----:B------:R-:W-:Y:S06]  /*4b90*/  @!P2 BRA `(.L_x_53) ;  /* 0x00000004007ca947 */ /* 0x000fec0003800000 */
[----:B------:R-:W-:-:S13]  /*4ba0*/  FSETP.NEU.AND P0, PT, |R2|, +INF , PT ;  /* 0x7f8000000200780b */ /* 0x000fda0003f0d200 */
[----:B------:R-:W-:Y:S01]  /*4bb0*/  @!P0 FMUL R18, RZ, R2 ;  /* 0x00000002ff128220 */ /* 0x000fe20000400000 */
[----:B------:R-:W-:Y:S01]  /*4bc0*/  @!P0 MOV R31, RZ ;  /* 0x000000ff001f8202 */ /* 0x000fe20000000f00 */
        /* <DEDUP_REMOVED lines=8> */
.L_x_54:
        /* <DEDUP_REMOVED lines=22> */
[----:B------:R-:W-:Y:S01]  /*4db0*/  @P2 MOV R16, R20 ;  /* 0x0000001400102202 */ /* 0x000fe20000000f00 */
        /* <DEDUP_REMOVED lines=24> */
[----:B------:R-:W-:Y:S01]  /*4f40*/  @P2 IMAD.MOV.U32 R28, RZ, RZ, R22 ;  /* 0x000000ffff1c2224 */ /* 0x000fe200078e0016 */
[----:B------:R-:W-:Y:S01]  /*4f50*/  @P3 MOV R18, R22 ;  /* 0x0000001600123202 */ /* 0x000fe20000000f00 */
[--C-:B------:R-:W-:Y:S02]  /*4f60*/  @P3 IMAD.MOV.U32 R28, RZ, RZ, R23.reuse ;  /* 0x000000ffff1c3224 */ /* 0x100fe400078e0017 */
        /* <DEDUP_REMOVED lines=15> */
.L_x_56:
[----:B------:R-:W-:Y:S05]  /*5060*/  BSYNC.RECONVERGENT B2 ;  /* 0x0000000000027941 */ /* 0x000fea0003800200 */
.L_x_55:
        /* <DEDUP_REMOVED lines=18> */
.L_x_53:
[----:B------:R-:W-:Y:S05]  /*5190*/  BSYNC.RECONVERGENT B1 ;  /* 0x0000000000017941 */ /* 0x000fea0003800200 */
.L_x_52:
[----:B------:R-:W-:Y:S01]  /*51a0*/  LOP3.LUT R19, R31, 0x1, RZ, 0xc0, !PT ;  /* 0x000000011f137812 */ /* 0x000fe200078ec0ff */
[----:B------:R-:W-:Y:S01]  /*51b0*/  FMUL R20, R18, R18 ;  /* 0x0000001212147220 */ /* 0x000fe20000400000 */
[----:B------:R-:W-:Y:S01]  /*51c0*/  FSETP.GE.AND P2, PT, |R2|, 105615, PT ;  /* 0x47ce47800200780b */ /* 0x000fe20003f46200 */
[----:B------:R-:W-:Y:S01]  /*51d0*/  BSSY.RECONVERGENT B1, `(.L_x_57) ;  /* 0x000006f000017945 */ /* 0x000fe20003800200 */
[----:B------:R-:W-:Y:S01]  /*51e0*/  ISETP.NE.U32.AND P0, PT, R19, 0x1, PT ;  /* 0x000000011300780c */ /* 0x000fe20003f05070 */
[----:B------:R-:W-:Y:S01]  /*51f0*/  FFMA R19, R20, R25, -0.0013887860113754868507 ;  /* 0xbab607ed14137423 */ /* 0x000fe20000000019 */
[----:B------:R-:W-:Y:S02]  /*5200*/  LOP3.LUT P1, RZ, R31, 0x2, RZ, 0xc0, !PT ;  /* 0x000000021fff7812 */ /* 0x000fe4000782c0ff */
[----:B------:R-:W-:Y:S02]  /*5210*/  FSEL R21, R7, 0.0083327032625675201416, !P0 ;  /* 0x3c0885e407157808 */ /* 0x000fe40004000000 */
[----:B------:R-:W-:-:S02]  /*5220*/  FSEL R19, R19, -0.00019574658654164522886, !P0 ;  /* 0xb94d415313137808 */ /* 0x000fc40004000000 */
[----:B------:R-:W-:Y:S02]  /*5230*/  FSEL R7, R18, 1, P0 ;  /* 0x3f80000012077808 */ /* 0x000fe40000000000 */
[----:B------:R-:W-:Y:S01]  /*5240*/  FSEL R18, -R10, -0.16666662693023681641, !P0 ;  /* 0xbe2aaaa80a127808 */ /* 0x000fe20004000100 */
[C---:B------:R-:W-:Y:S02]  /*5250*/  FFMA R19, R20.reuse, R19, R21 ;  /* 0x0000001314137223 */ /* 0x040fe40000000015 */
[C---:B------:R-:W-:Y:S02]  /*5260*/  FFMA R10, R20.reuse, R7, RZ ;  /* 0x00000007140a7223 */ /* 0x040fe400000000ff */
[----:B------:R-:W-:-:S04]  /*5270*/  FFMA R18, R20, R19, R18 ;  /* 0x0000001314127223 */ /* 0x000fc80000000012 */
[----:B------:R-:W-:Y:S01]  /*5280*/  FFMA R31, R10, R18, R7 ;  /* 0x000000120a1f7223 */ /* 0x000fe20000000007 */
[----:B------:R-:W-:Y:S01]  /*5290*/  IMAD.MOV.U32 R7, RZ, RZ, R12 ;  /* 0x000000ffff077224 */ /* 0x000fe200078e000c */
[----:B------:R-:W-:Y:S02]  /*52a0*/  MOV R10, R11 ;  /* 0x0000000b000a7202 */ /* 0x000fe40000000f00 */
[----:B------:R-:W-:Y:S01]  /*52b0*/  @P1 FADD R31, RZ, -R31 ;  /* 0x8000001fff1f1221 */ /* 0x000fe20000000000 */
        /* <DEDUP_REMOVED lines=12> */
.L_x_59:
        /* <DEDUP_REMOVED lines=65> */
.L_x_61:
[----:B------:R-:W-:Y:S05]  /*5790*/  BSYNC.RECONVERGENT B2 ;  /* 0x0000000000027941 */ /* 0x000fea0003800200 */
.L_x_60:
        /* <DEDUP_REMOVED lines=18> */
.L_x_58:
[----:B------:R-:W-:Y:S05]  /*58c0*/  BSYNC.RECONVERGENT B1 ;  /* 0x0000000000017941 */ /* 0x000fea0003800200 */
.L_x_57:
        /* <DEDUP_REMOVED lines=15> */
[----:B------:R-:W-:Y:S01]  /*59c0*/  FFMA R19, R18, R19, R20 ;  /* 0x0000001312137223 */ /* 0x000fe20000000014 */
[----:B------:R-:W-:-:S03]  /*59d0*/  IMAD.MOV.U32 R18, RZ, RZ, R11 ;  /* 0x000000ffff127224 */ /* 0x000fc600078e000b */
[----:B------:R-:W-:-:S04]  /*59e0*/  FFMA R7, R10, R19, R7 ;  /* 0x000000130a077223 */ /* 0x000fc80000000007 */
[----:B------:R-:W-:-:S04]  /*59f0*/  @P1 FADD R7, RZ, -R7 ;  /* 0x80000007ff071221 */ /* 0x000fc80000000000 */
[----:B------:R-:W-:-:S04]  /*5a00*/  FMUL R7, R8, R7 ;  /* 0x0000000708077220 */ /* 0x000fc80000400000 */
[----:B------:R-:W-:-:S04]  /*5a10*/  FFMA R7, R6, R31, -R7 ;  /* 0x0000001f06077223 */ /* 0x000fc80000000807 */
[----:B------:R-:W-:Y:S01]  /*5a20*/  FFMA R10, R7, -0.5, R4 ;  /* 0xbf000000070a7823 */ /* 0x000fe20000000004 */
        /* <DEDUP_REMOVED lines=12> */
.L_x_64:
        /* <DEDUP_REMOVED lines=65> */
.L_x_66:
[----:B------:R-:W-:Y:S05]  /*5f00*/  BSYNC.RECONVERGENT B2 ;  /* 0x0000000000027941 */ /* 0x000fea0003800200 */
.L_x_65:
        /* <DEDUP_REMOVED lines=18> */
.L_x_63:
[----:B------:R-:W-:Y:S05]  /*6030*/  BSYNC.RECONVERGENT B1 ;  /* 0x0000000000017941 */ /* 0x000fea0003800200 */
.L_x_62:
[----:B------:R-:W-:Y:S01]  /*6040*/  FMUL R20, R18, R18 ;  /* 0x0000001212147220 */ /* 0x000fe20000400000 */
[C---:B------:R-:W-:Y:S01]  /*6050*/  LOP3.LUT R19, R28.reuse, 0x1, RZ, 0xc0, !PT ;  /* 0x000000011c137812 */ /* 0x040fe200078ec0ff */
[----:B------:R-:W-:Y:S01]  /*6060*/  VIADD R28, R28, 0x1 ;  /* 0x000000011c1c7836 */ /* 0x000fe20000000000 */
[----:B------:R-:W-:Y:S01]  /*6070*/  FSETP.GE.AND P2, PT, |R2|, 105615, PT ;  /* 0x47ce47800200780b */ /* 0x000fe20003f46200 */
[----:B------:R-:W-:Y:S01]  /*6080*/  FFMA R7, R20, R25, -0.0013887860113754868507 ;  /* 0xbab607ed14077423 */ /* 0x000fe20000000019 */
[----:B------:R-:W-:Y:S01]  /*6090*/  ISETP.NE.U32.AND P0, PT, R19, 0x1, PT ;  /* 0x000000011300780c */ /* 0x000fe20003f05070 */
[----:B------:R-:W-:Y:S01]  /*60a0*/  BSSY.RECONVERGENT B1, `(.L_x_67) ;  /* 0x000006d000017945 */ /* 0x000fe20003800200 */
[----:B------:R-:W-:Y:S01]  /*60b0*/  LOP3.LUT P1, RZ, R28, 0x2, RZ, 0xc0, !PT ;  /* 0x000000021cff7812 */ /* 0x000fe2000782c0ff */
[----:B------:R-:W-:Y:S01]  /*60c0*/  IMAD.MOV.U32 R33, RZ, RZ, R12 ;  /* 0x000000ffff217224 */ /* 0x000fe200078e000c */
[----:B------:R-:W-:Y:S02]  /*60d0*/  FSEL R19, R7, -0.00019574658654164522886, P0 ;  /* 0xb94d415307137808 */ /* 0x000fe40000000000 */
[----:B------:R-:W-:-:S02]  /*60e0*/  FSEL R21, R26, 0.041666727513074874878, !P0 ;  /* 0x3d2aaabb1a157808 */ /* 0x000fc40004000000 */
[----:B------:R-:W-:Y:S02]  /*60f0*/  FSEL R7, R18, 1, !P0 ;  /* 0x3f80000012077808 */ /* 0x000fe40004000000 */
[----:B------:R-:W-:Y:S01]  /*6100*/  FSEL R28, -R27, -0.4999999701976776123, !P0 ;  /* 0xbeffffff1b1c7808 */ /* 0x000fe20004000100 */
        /* <DEDUP_REMOVED lines=18> */
.L_x_69:
        /* <DEDUP_REMOVED lines=65> */
.L_x_71:
[----:B------:R-:W-:Y:S05]  /*6640*/  BSYNC.RECONVERGENT B2 ;  /* 0x0000000000027941 */ /* 0x000fea0003800200 */
.L_x_70:
        /* <DEDUP_REMOVED lines=18> */
.L_x_68:
[----:B------:R-:W-:Y:S05]  /*6770*/  BSYNC.RECONVERGENT B1 ;  /* 0x0000000000017941 */ /* 0x000fea0003800200 */
.L_x_67:
[----:B------:R-:W-:Y:S01]  /*6780*/  FMUL R18, R7, R7 ;  /* 0x0000000707127220 */ /* 0x000fe20000400000 */
[C---:B------:R-:W-:Y:S01]  /*6790*/  LOP3.LUT R20, R33.reuse, 0x1, RZ, 0xc0, !PT ;  /* 0x0000000121147812 */ /* 0x040fe200078ec0ff */
[----:B------:R-:W-:Y:S01]  /*67a0*/  IMAD.MOV.U32 R21, RZ, RZ, 0x3d2aaabb ;  /* 0x3d2aaabbff157424 */ /* 0x000fe200078e00ff */
[----:B------:R-:W-:Y:S01]  /*67b0*/  LOP3.LUT P1, RZ, R33, 0x2, RZ, 0xc0, !PT ;  /* 0x0000000221ff7812 */ /* 0x000fe2000782c0ff */
[----:B------:R-:W-:Y:S01]  /*67c0*/  FFMA R19, R18, R25, -0.0013887860113754868507 ;  /* 0xbab607ed12137423 */ /* 0x000fe20000000019 */
[----:B------:R-:W-:Y:S01]  /*67d0*/  ISETP.NE.U32.AND P0, PT, R20, 0x1, PT ;  /* 0x000000011400780c */ /* 0x000fe20003f05070 */
[----:B------:R-:W-:Y:S01]  /*67e0*/  IMAD.MOV.U32 R28, RZ, RZ, 0x3effffff ;  /* 0x3effffffff1c7424 */ /* 0x000fe200078e00ff */
[----:B------:R-:W-:Y:S01]  /*67f0*/  FSETP.GE.AND P2, PT, |R2|, 105615, PT ;  /* 0x47ce47800200780b */ /* 0x000fe20003f46200 */
[----:B------:R-:W-:Y:S01]  /*6800*/  BSSY.RECONVERGENT B1, `(.L_x_72) ;  /* 0x000006e000017945 */ /* 0x000fe20003800200 */
[----:B------:R-:W-:Y:S02]  /*6810*/  FSEL R19, R19, -0.00019574658654164522886, !P0 ;  /* 0xb94d415313137808 */ /* 0x000fe40004000000 */
[----:B------:R-:W-:-:S02]  /*6820*/  FSEL R21, R21, 0.0083327032625675201416, !P0 ;  /* 0x3c0885e415157808 */ /* 0x000fc40004000000 */
[----:B------:R-:W-:Y:S02]  /*6830*/  FSEL R7, R7, 1, P0 ;  /* 0x3f80000007077808 */ /* 0x000fe40000000000 */
[----:B------:R-:W-:Y:S01]  /*6840*/  FSEL R28, -R28, -0.16666662693023681641, !P0 ;  /* 0xbe2aaaa81c1c7808 */ /* 0x000fe20004000100 */
[C---:B------:R-:W-:Y:S02]  /*6850*/  FFMA R19, R18.reuse, R19, R21 ;  /* 0x0000001312137223 */ /* 0x040fe40000000015 */
[C---:B------:R-:W-:Y:S02]  /*6860*/  FFMA R20, R18.reuse, R7, RZ ;  /* 0x0000000712147223 */ /* 0x040fe400000000ff */
[----:B------:R-:W-:Y:S01]  /*6870*/  FFMA R19, R18, R19, R28 ;  /* 0x0000001312137223 */ /* 0x000fe2000000001c */
[----:B------:R-:W-:Y:S02]  /*6880*/  IMAD.MOV.U32 R28, RZ, RZ, R12 ;  /* 0x000000ffff1c7224 */ /* 0x000fe400078e000c */
[----:B------:R-:W-:-:S02]  /*6890*/  IMAD.MOV.U32 R18, RZ, RZ, R11 ;  /* 0x000000ffff127224 */ /* 0x000fc400078e000b */
[----:B------:R-:W-:-:S04]  /*68a0*/  FFMA R7, R20, R19, R7 ;  /* 0x0000001314077223 */ /* 0x000fc80000000007 */
[----:B------:R-:W-:-:S04]  /*68b0*/  @P1 FADD R7, RZ, -R7 ;  /* 0x80000007ff071221 */ /* 0x000fc80000000000 */
[----:B------:R-:W-:-:S04]  /*68c0*/  FMUL R7, R8, R7 ;  /* 0x0000000708077220 */ /* 0x000fc80000400000 */
[----:B------:R-:W-:Y:S01]  /*68d0*/  FFMA R7, R6, R31, -R7 ;  /* 0x0000001f06077223 */ /* 0x000fe20000000807 */
        /* <DEDUP_REMOVED lines=12> */
.L_x_74:
        /* <DEDUP_REMOVED lines=65> */
.L_x_76:
[----:B------:R-:W-:Y:S05]  /*6db0*/  BSYNC.RECONVERGENT B2 ;  /* 0x0000000000027941 */ /* 0x000fea0003800200 */
.L_x_75:
        /* <DEDUP_REMOVED lines=18> */
.L_x_73:
[----:B------:R-:W-:Y:S05]  /*6ee0*/  BSYNC.RECONVERGENT B1 ;  /* 0x0000000000017941 */ /* 0x000fea0003800200 */
.L_x_72:
[----:B------:R-:W-:Y:S01]  /*6ef0*/  LOP3.LUT R20, R28, 0x1, RZ, 0xc0, !PT ;  /* 0x000000011c147812 */ /* 0x000fe200078ec0ff */
[----:B------:R-:W-:Y:S01]  /*6f00*/  FMUL R19, R18, R18 ;  /* 0x0000001212137220 */ /* 0x000fe20000400000 */
[----:B------:R-:W-:Y:S01]  /*6f10*/  VIADD R21, R28, 0x1 ;  /* 0x000000011c157836 */ /* 0x000fe20000000000 */
[----:B------:R-:W-:Y:S01]  /*6f20*/  FSETP.GE.AND P2, PT, |R2|, 105615, PT ;  /* 0x47ce47800200780b */ /* 0x000fe20003f46200 */
[----:B------:R-:W-:Y:S01]  /*6f30*/  BSSY.RECONVERGENT B1, `(.L_x_77) ;  /* 0x000006d000017945 */ /* 0x000fe20003800200 */
[----:B------:R-:W-:Y:S01]  /*6f40*/  ISETP.NE.U32.AND P0, PT, R20, 0x1, PT ;  /* 0x000000011400780c */ /* 0x000fe20003f05070 */
[----:B------:R-:W-:Y:S01]  /*6f50*/  FFMA R20, R19, R25, -0.0013887860113754868507 ;  /* 0xbab607ed13147423 */ /* 0x000fe20000000019 */
[----:B------:R-:W-:Y:S02]  /*6f60*/  LOP3.LUT P1, RZ, R21, 0x2, RZ, 0xc0, !PT ;  /* 0x0000000215ff7812 */ /* 0x000fe4000782c0ff */
[----:B------:R-:W-:Y:S02]  /*6f70*/  FSEL R26, R26, 0.041666727513074874878, !P0 ;  /* 0x3d2aaabb1a1a7808 */ /* 0x000fe40004000000 */
[----:B------:R-:W-:-:S02]  /*6f80*/  FSEL R20, R20, -0.00019574658654164522886, P0 ;  /* 0xb94d415314147808 */ /* 0x000fc40000000000 */
[----:B------:R-:W-:Y:S02]  /*6f90*/  FSEL R18, R18, 1, !P0 ;  /* 0x3f80000012127808 */ /* 0x000fe40004000000 */
[----:B------:R-:W-:Y:S01]  /*6fa0*/  FSEL R27, -R27, -0.4999999701976776123, !P0 ;  /* 0xbeffffff1b1b7808 */ /* 0x000fe20004000100 */
[C---:B------:R-:W-:Y:S02]  /*6fb0*/  FFMA R20, R19.reuse, R20, R26 ;  /* 0x0000001413147223 */ /* 0x040fe4000000001a */
[C---:B------:R-:W-:Y:S02]  /*6fc0*/  FFMA R21, R19.reuse, R18, RZ ;  /* 0x0000001213157223 */ /* 0x040fe400000000ff */
[----:B------:R-:W-:-:S04]  /*6fd0*/  FFMA R20, R19, R20, R27 ;  /* 0x0000001413147223 */ /* 0x000fc8000000001b */
[----:B------:R-:W-:-:S04]  /*6fe0*/  FFMA R21, R21, R20, R18 ;  /* 0x0000001415157223 */ /* 0x000fc80000000012 */
[----:B------:R-:W-:-:S04]  /*6ff0*/  @P1 FADD R21, RZ, -R21 ;  /* 0x80000015ff151221 */ /* 0x000fc80000000000 */
[----:B------:R-:W-:Y:S01]  /*7000*/  FMUL R27, R6, R21 ;  /* 0x00000015061b7220 */ /* 0x000fe20000400000 */
        /* <DEDUP_REMOVED lines=12> */
.L_x_79:
        /* <DEDUP_REMOVED lines=11> */
[----:B------:R-:W-:-:S02]  /*7180*/  ISETP.EQ.AND P4, PT, R12, 0x10, PT ;  /* 0x000000100c00780c */ /* 0x000fc40003f82270 */
[C---:B------:R-:W-:Y:S01]  /*7190*/  ISETP.EQ.AND P5, PT, R12.reuse, 0x14, PT ;  /* 0x000000140c00780c */ /* 0x040fe20003fa2270 */
[----:B------:R-:W-:Y:S02]  /*71a0*/  VIADD R12, R12, 0x4 ;  /* 0x000000040c0c7836 */ /* 0x000fe40000000000 */
[----:B--2---:R-:W-:-:S03]  /*71b0*/  IMAD.WIDE.U32 R20, R18, R31, RZ ;  /* 0x0000001f12147225 */ /* 0x004fc600078e00ff */
[----:B------:R-:W-:-:S04]  /*71c0*/  IADD3 R6, P6, PT, R20, R11, RZ ;  /* 0x0000000b14067210 */ /* 0x000fc80007fde0ff */
[----:B------:R-:W-:Y:S01]  /*71d0*/  IADD3.X R11, PT, PT, R21, UR5, RZ, P6, !PT ;  /* 0x00000005150b7c10 */ /* 0x000fe2000b7fe4ff */
[--C-:B------:R-:W-:Y:S01]  /*71e0*/  @P0 IMAD.MOV.U32 R14, RZ, RZ, R6.reuse ;  /* 0x000000ffff0e0224 */ /* 0x100fe200078e0006 */
[----:B------:R-:W-:Y:S01]  /*71f0*/  @P2 MOV R16, R6 ;  /* 0x0000000600102202 */ /* 0x000fe20000000f00 */
[--C-:B------:R-:W-:Y:S02]  /*7200*/  @P1 IMAD.MOV.U32 R15, RZ, RZ, R6.reuse ;  /* 0x000000ffff0f1224 */ /* 0x100fe400078e0006 */
[--C-:B------:R-:W-:Y:S02]  /*7210*/  @P3 IMAD.MOV.U32 R17, RZ, RZ, R6.reuse ;  /* 0x000000ffff113224 */ /* 0x100fe400078e0006 */
[--C-:B------:R-:W-:Y:S02]  /*7220*/  @P4 IMAD.MOV.U32 R22, RZ, RZ, R6.reuse ;  /* 0x000000ffff164224 */ /* 0x100fe400078e0006 */
        /* <DEDUP_REMOVED lines=14> */
[----:B------:R-:W-:-:S03]  /*7310*/  ISETP.EQ.AND P5, PT, R19, RZ, PT ;  /* 0x000000ff1300720c */ /* 0x000fc60003fa2270 */
[----:B------:R-:W-:Y:S01]  /*7320*/  @P3 IMAD.MOV.U32 R6, RZ, RZ, R14 ;  /* 0x000000ffff063224 */ /* 0x000fe200078e000e */
[C---:B------:R-:W-:Y:S01]  /*7330*/  ISETP.EQ.AND P3, PT, R19.reuse, -0x4, PT ;  /* 0xfffffffc1300780c */ /* 0x040fe20003f62270 */
[--C-:B------:R-:W-:Y:S01]  /*7340*/  @P4 IMAD.MOV.U32 R6, RZ, RZ, R15.reuse ;  /* 0x000000ffff064224 */ /* 0x100fe200078e000f */
[----:B------:R-:W-:Y:S01]  /*7350*/  @P4 MOV R12, R14 ;  /* 0x0000000e000c4202 */ /* 0x000fe20000000f00 */
[----:B------:R-:W-:Y:S01]  /*7360*/  @P2 IMAD.MOV.U32 R12, RZ, RZ, R15 ;  /* 0x000000ffff0c2224 */ /* 0x000fe200078e000f */
[----:B------:R-:W-:Y:S01]  /*7370*/  ISETP.EQ.AND P4, PT, R19, 0x4, PT ;  /* 0x000000041300780c */ /* 0x000fe20003f82270 */
        /* <DEDUP_REMOVED lines=12> */
[----:B------:R-:W-:Y:S01]  /*7440*/  LOP3.LUT R15, R18, 0x1f, RZ, 0xc0, !PT ;  /* 0x0000001f120f7812 */ /* 0x000fe200078ec0ff */
[----:B------:R-:W-:Y:S01]  /*7450*/  @P0 IMAD.MOV.U32 R14, RZ, RZ, R16 ;  /* 0x000000ffff0e0224 */ /* 0x000fe200078e0010 */
[----:B------:R-:W-:Y:S01]  /*7460*/  ISETP.EQ.AND P0, PT, R19, 0x8, PT ;  /* 0x000000081300780c */ /* 0x000fe20003f02270 */
[----:B------:R-:W-:Y:S01]  /*7470*/  @P3 IMAD.MOV.U32 R14, RZ, RZ, R17 ;  /* 0x000000ffff0e3224 */ /* 0x000fe200078e0011 */
[----:B------:R-:W-:Y:S01]  /*7480*/  @P5 MOV R14, R22 ;  /* 0x00000016000e5202 */ /* 0x000fe20000000f00 */
[----:B------:R-:W-:Y:S01]  /*7490*/  @P4 IMAD.MOV.U32 R14, RZ, RZ, R23 ;  /* 0x000000ffff0e4224 */ /* 0x000fe200078e0017 */
[----:B------:R-:W-:-:S09]  /*74a0*/  SHF.L.W.U32.HI R6, R12, R15, R6 ;  /* 0x0000000f0c067219 */ /* 0x000fd20000010e06 */
[----:B------:R-:W-:-:S05]  /*74b0*/  @P0 IMAD.MOV.U32 R14, RZ, RZ, R11 ;  /* 0x000000ffff0e0224 */ /* 0x000fca00078e000b */
[----:B------:R-:W-:-:S07]  /*74c0*/  SHF.L.W.U32.HI R12, R14, R15, R12 ;  /* 0x0000000f0e0c7219 */ /* 0x000fce0000010e0c */
.L_x_81:
[----:B------:R-:W-:Y:S05]  /*74d0*/  BSYNC.RECONVERGENT B2 ;  /* 0x0000000000027941 */ /* 0x000fea0003800200 */
.L_x_80:
        /* <DEDUP_REMOVED lines=18> */
.L_x_78:
[----:B------:R-:W-:Y:S05]  /*7600*/  BSYNC.RECONVERGENT B1 ;  /* 0x0000000000017941 */ /* 0x000fea0003800200 */
.L_x_77:
[----:B------:R-:W-:Y:S01]  /*7610*/  FMUL R2, R11, R11 ;  /* 0x0000000b0b027220 */ /* 0x000fe20000400000 */
[C---:B------:R-:W-:Y:S01]  /*7620*/  LOP3.LUT R6, R12.reuse, 0x1, RZ, 0xc0, !PT ;  /* 0x000000010c067812 */ /* 0x040fe200078ec0ff */
[----:B------:R-:W-:Y:S01]  /*7630*/  IMAD.MOV.U32 R15, RZ, RZ, 0x3d2aaabb ;  /* 0x3d2aaabbff0f7424 */ /* 0x000fe200078e00ff */
[----:B------:R-:W-:Y:S01]  /*7640*/  LOP3.LUT P1, RZ, R12, 0x2, RZ, 0xc0, !PT ;  /* 0x000000020cff7812 */ /* 0x000fe2000782c0ff */
[----:B------:R-:W-:Y:S01]  /*7650*/  FFMA R25, R2, R25, -0.0013887860113754868507 ;  /* 0xbab607ed02197423 */ /* 0x000fe20000000019 */
[----:B------:R-:W-:Y:S01]  /*7660*/  ISETP.NE.U32.AND P0, PT, R6, 0x1, PT ;  /* 0x000000010600780c */ /* 0x000fe20003f05070 */
[----:B------:R-:W-:-:S03]  /*7670*/  IMAD.MOV.U32 R6, RZ, RZ, 0x3effffff ;  /* 0x3effffffff067424 */ /* 0x000fc600078e00ff */
[----:B------:R-:W-:Y:S02]  /*7680*/  FSEL R25, R25, -0.00019574658654164522886, !P0 ;  /* 0xb94d415319197808 */ /* 0x000fe40004000000 */
[----:B------:R-:W-:Y:S02]  /*7690*/  FSEL R15, R15, 0.0083327032625675201416, !P0 ;  /* 0x3c0885e40f0f7808 */ /* 0x000fe40004000000 */
[----:B------:R-:W-:Y:S02]  /*76a0*/  FSEL R11, R11, 1, P0 ;  /* 0x3f8000000b0b7808 */ /* 0x000fe40000000000 */
[----:B------:R-:W-:Y:S01]  /*76b0*/  FSEL R12, -R6, -0.16666662693023681641, !P0 ;  /* 0xbe2aaaa8060c7808 */ /* 0x000fe20004000100 */
[C---:B------:R-:W-:Y:S02]  /*76c0*/  FFMA R15, R2.reuse, R25, R15 ;  /* 0x00000019020f7223 */ /* 0x040fe4000000000f */
[C---:B------:R-:W-:Y:S02]  /*76d0*/  FFMA R6, R2.reuse, R11, RZ ;  /* 0x0000000b02067223 */ /* 0x040fe400000000ff */
[----:B------:R-:W-:-:S04]  /*76e0*/  FFMA R12, R2, R15, R12 ;  /* 0x0000000f020c7223 */ /* 0x000fc8000000000c */
[----:B------:R-:W-:-:S04]  /*76f0*/  FFMA R6, R6, R12, R11 ;  /* 0x0000000c06067223 */ /* 0x000fc8000000000b */
[----:B------:R-:W-:-:S04]  /*7700*/  @P1 FADD R6, RZ, -R6 ;  /* 0x80000006ff061221 */ /* 0x000fc80000000000 */
[----:B------:R-:W-:Y:S01]  /*7710*/  FFMA R27, -R8, R6, R27 ;  /* 0x00000006081b7223 */ /* 0x000fe2000000011b */
[----:B------:R-:W-:Y:S06]  /*7720*/  BRA `(.L_x_82) ;  /* 0x0000003800907947 */ /* 0x000fec0003800000 */
.L_x_41:
[----:B------:R-:W-:Y:S01]  /*7730*/  FSETP.GE.AND P0, PT, |R2|, 105615, PT ;  /* 0x47ce47800200780b */ /* 0x000fe20003f06200 */
[----:B------:R-:W-:Y:S01]  /*7740*/  BSSY.RECONVERGENT B1, `(.L_x_83) ;  /* 0x0000063000017945 */ /* 0x000fe20003800200 */
[----:B------:R-:W-:Y:S01]  /*7750*/  MOV R7, R12 ;  /* 0x0000000c00077202 */ /* 0x000fe20000000f00 */
[----:B------:R-:W-:-:S10]  /*7760*/  IMAD.MOV.U32 R10, RZ, RZ, R11 ;  /* 0x000000ffff0a7224 */ /* 0x000fd400078e000b */
[----:B------:R-:W-:Y:S05]  /*7770*/  @!P0 BRA `(.L_x_84) ;  /* 0x00000004007c8947 */ /* 0x000fea0003800000 */
        /* <DEDUP_REMOVED lines=11> */
.L_x_85:
        /* <DEDUP_REMOVED lines=65> */
.L_x_87:
[----:B------:R-:W-:Y:S05]  /*7c40*/  BSYNC.RECONVERGENT B2 ;  /* 0x0000000000027941 */ /* 0x000fea0003800200 */
.L_x_86:
        /* <DEDUP_REMOVED lines=9> */
[C---:B------:R-:W-:Y:S02]  /*7ce0*/  LOP3.LUT R10, R24.reuse, R2, RZ, 0x3c, !PT ;  /* 0x00000002180a7212 */ /* 0x040fe400078e3cff */
[----:B------:R-:W0:Y:S01]  /*7cf0*/  I2F.F64.S64 R18, R18 ;  /* 0x0000001200127312 */ /* 0x000e220000301c00 */
[----:B------:R-:W-:Y:S02]  /*7d00*/  LEA.HI R7, R24, R7, RZ, 0x1 ;  /* 0x0000000718077211 */ /* 0x000fe400078f08ff */
[----:B------:R-:W-:-:S03]  /*7d10*/  ISETP.GE.AND P0, PT, R10, RZ, PT ;  /* 0x000000ff0a00720c */ /* 0x000fc60003f06270 */
[----:B------:R-:W-:-:S05]  /*7d20*/  IMAD.MOV R10, RZ, RZ, -R7 ;  /* 0x000000ffff0a7224 */ /* 0x000fca00078e0a07 */
[----:B------:R-:W-:Y:S01]  /*7d30*/  @!P1 MOV R7, R10 ;  /* 0x0000000a00079202 */ /* 0x000fe20000000f00 */
[----:B0-----:R-:W-:-:S10]  /*7d40*/  DMUL R20, R18, UR4 ;  /* 0x0000000412147c28 */ /* 0x001fd40008000000 */
[----:B------:R-:W0:Y:S02]  /*7d50*/  F2F.F32.F64 R20, R20 ;  /* 0x0000001400147310 */ /* 0x000e240000301000 */
[----:B0-----:R-:W-:-:S07]  /*7d60*/  FSEL R10, -R20, R20, !P0 ;  /* 0x00000014140a7208 */ /* 0x001fce0004000100 */
.L_x_84:
[----:B------:R-:W-:Y:S05]  /*7d70*/  BSYNC.RECONVERGENT B1 ;  /* 0x0000000000017941 */ /* 0x000fea0003800200 */
.L_x_83:
[----:B------:R-:W-:Y:S01]  /*7d80*/  FMUL R18, R10, R10 ;  /* 0x0000000a0a127220 */ /* 0x000fe20000400000 */
[C---:B------:R-:W-:Y:S01]  /*7d90*/  LOP3.LUT R20, R7.reuse, 0x1, RZ, 0xc0, !PT ;  /* 0x0000000107147812 */ /* 0x040fe200078ec0ff */
[----:B------:R-:W-:Y:S01]  /*7da0*/  IMAD.MOV.U32 R21, RZ, RZ, 0x3d2aaabb ;  /* 0x3d2aaabbff157424 */ /* 0x000fe200078e00ff */
[----:B------:R-:W-:Y:S01]  /*7db0*/  FSETP.GE.AND P2, PT, |R2|, 105615, PT ;  /* 0x47ce47800200780b */ /* 0x000fe20003f46200 */
[----:B------:R-:W-:Y:S01]  /*7dc0*/  FFMA R19, R18, R25, -0.0013887860113754868507 ;  /* 0xbab607ed12137423 */ /* 0x000fe20000000019 */
[----:B------:R-:W-:Y:S01]  /*7dd0*/  ISETP.NE.U32.AND P0, PT, R20, 0x1, PT ;  /* 0x000000011400780c */ /* 0x000fe20003f05070 */
[----:B------:R-:W-:Y:S01]  /*7de0*/  IMAD.MOV.U32 R20, RZ, RZ, 0x3effffff ;  /* 0x3effffffff147424 */ /* 0x000fe200078e00ff */
[----:B------:R-:W-:Y:S01]  /*7df0*/  LOP3.LUT P1, RZ, R7, 0x2, RZ, 0xc0, !PT ;  /* 0x0000000207ff7812 */ /* 0x000fe2000782c0ff */
[----:B------:R-:W-:Y:S01]  /*7e00*/  BSSY.RECONVERGENT B1, `(.L_x_88) ;  /* 0x000006c000017945 */ /* 0x000fe20003800200 */
        /* <DEDUP_REMOVED lines=10> */
[----:B------:R-:W-:Y:S01]  /*7eb0*/  @P1 FADD R31, RZ, -R31 ;  /* 0x8000001fff1f1221 */ /* 0x000fe20000000000 */
[----:B------:R-:W-:Y:S06]  /*7ec0*/  @!P2 BRA `(.L_x_89) ;  /* 0x00000004007ca947 */ /* 0x000fec0003800000 */
[----:B------:R-:W-:-:S13]  /*7ed0*/  FSETP.NEU.AND P0, PT, |R2|, +INF , PT ;  /* 0x7f8000000200780b */ /* 0x000fda0003f0d200 */
[----:B------:R-:W-:Y:S01]  /*7ee0*/  @!P0 FMUL R10, RZ, R2 ;  /* 0x00000002ff0a8220 */ /* 0x000fe20000400000 */
[----:B------:R-:W-:Y:S01]  /*7ef0*/  @!P0 IMAD.MOV.U32 R7, RZ, RZ, RZ ;  /* 0x000000ffff078224 */ /* 0x000fe200078e00ff */
[----:B------:R-:W-:Y:S06]  /*7f00*/  @!P0 BRA `(.L_x_89) ;  /* 0x00000004006c8947 */ /* 0x000fec0003800000 */
[----:B------:R-:W-:Y:S02]  /*7f10*/  IMAD.SHL.U32 R7, R2, 0x100, RZ ;  /* 0x0000010002077824 */ /* 0x000fe400078e00ff */
[----:B------:R-:W-:Y:S02]  /*7f20*/  HFMA2 R10, -RZ, RZ, 0, 0 ;  /* 0x00000000ff0a7431 */ /* 0x000fe400000001ff */
[----:B------:R-:W-:Y:S01]  /*7f30*/  IMAD.MOV.U32 R33, RZ, RZ, RZ ;  /* 0x000000ffff217224 */ /* 0x000fe200078e00ff */
[----:B------:R-:W0:Y:S01]  /*7f40*/  LDCU.64 UR8, c[0x4][URZ] ;  /* 0x01000000ff0877ac */ /* 0x000e220008000a00 */
[----:B------:R-:W-:Y:S01]  /*7f50*/  LOP3.LUT R35, R7, 0x80000000, RZ, 0xfc, !PT ;  /* 0x8000000007237812 */ /* 0x000fe200078efcff */
[----:B------:R-:W-:Y:S01]  /*7f60*/  UMOV UR5, URZ ;  /* 0x000000ff00057c82 */ /* 0x000fe20008000000 */
[----:B------:R-:W-:-:S05]  /*7f70*/  UMOV UR4, URZ ;  /* 0x000000ff00047c82 */ /* 0x000fca0008000000 */
.L_x_90:
        /* <DEDUP_REMOVED lines=65> */
.L_x_92:
[----:B------:R-:W-:Y:S05]  /*8390*/  BSYNC.RECONVERGENT B2 ;  /* 0x0000000000027941 */ /* 0x000fea0003800200 */
.L_x_91:
        /* <DEDUP_REMOVED lines=18> */
.L_x_89:
[----:B------:R-:W-:Y:S05]  /*84c0*/  BSYNC.RECONVERGENT B1 ;  /* 0x0000000000017941 */ /* 0x000fea0003800200 */
.L_x_88:
        /* <DEDUP_REMOVED lines=14> */
[----:B------:R-:W-:Y:S01]  /*85b0*/  FFMA R19, R18, R19, R20 ;  /* 0x0000001312137223 */ /* 0x000fe20000000014 */
[----:B------:R-:W-:-:S03]  /*85c0*/  IMAD.MOV.U32 R18, RZ, RZ, R11 ;  /* 0x000000ffff127224 */ /* 0x000fc600078e000b */
[----:B------:R-:W-:Y:S01]  /*85d0*/  FFMA R7, R10, R19, R7 ;  /* 0x000000130a077223 */ /* 0x000fe20000000007 */
[----:B------:R-:W-:-:S03]  /*85e0*/  IMAD.MOV.U32 R10, RZ, RZ, R12 ;  /* 0x000000ffff0a7224 */ /* 0x000fc600078e000c */
[----:B------:R-:W-:-:S04]  /*85f0*/  @P1 FADD R7, RZ, -R7 ;  /* 0x80000007ff071221 */ /* 0x000fc80000000000 */
[----:B------:R-:W-:-:S04]  /*8600*/  FMUL R7, R8, R7 ;  /* 0x0000000708077220 */ /* 0x000fc80000400000 */
[----:B------:R-:W-:Y:S01]  /*8610*/  FFMA R31, R6, R31, -R7 ;  /* 0x0000001f061f7223 */ /* 0x000fe20000000807 */
[----:B------:R-:W-:Y:S06]  /*8620*/  @!P2 BRA `(.L_x_94) ;  /* 0x00000004007ca947 */ /* 0x000fec0003800000 */
[----:B------:R-:W-:-:S13]  /*8630*/  FSETP.NEU.AND P0, PT, |R2|, +INF , PT ;  /* 0x7f8000000200780b */ /* 0x000fda0003f0d200 */
[----:B------:R-:W-:Y:S01]  /*8640*/  @!P0 FMUL R18, RZ, R2 ;  /* 0x00000002ff128220 */ /* 0x000fe20000400000 */
[----:B------:R-:W-:Y:S01]  /*8650*/  @!P0 IMAD.MOV.U32 R10, RZ, RZ, RZ ;  /* 0x000000ffff0a8224 */ /* 0x000fe200078e00ff */
[----:B------:R-:W-:Y:S06]  /*8660*/  @!P0 BRA `(.L_x_94) ;  /* 0x00000004006c8947 */ /* 0x000fec0003800000 */
[----:B------:R-:W-:Y:S01]  /*8670*/  SHF.L.U32 R7, R2, 0x8, RZ ;  /* 0x0000000802077819 */ /* 0x000fe200000006ff */
[----:B------:R-:W-:Y:S01]  /*8680*/  IMAD.MOV.U32 R33, RZ, RZ, RZ ;  /* 0x000000ffff217224 */ /* 0x000fe200078e00ff */
[----:B------:R-:W0:Y:S01]  /*8690*/  LDCU.64 UR8, c[0x4][URZ] ;  /* 0x01000000ff0877ac */ /* 0x000e220008000a00 */
[----:B------:R-:W-:Y:S01]  /*86a0*/  IMAD.MOV.U32 R10, RZ, RZ, RZ ;  /* 0x000000ffff0a7224 */ /* 0x000fe200078e00ff */
[----:B------:R-:W-:Y:S01]  /*86b0*/  LOP3.LUT R35, R7, 0x80000000, RZ, 0xfc, !PT ;  /* 0x8000000007237812 */ /* 0x000fe200078efcff */
[----:B------:R-:W-:Y:S01]  /*86c0*/  UMOV UR5, URZ ;  /* 0x000000ff00057c82 */ /* 0x000fe20008000000 */
[----:B------:R-:W-:-:S05]  /*86d0*/  UMOV UR4, URZ ;  /* 0x000000ff00047c82 */ /* 0x000fca0008000000 */
.L_x_95:
        /* <DEDUP_REMOVED lines=39> */
[----:B------:R-:W-:Y:S01]  /*8950*/  @P4 IMAD.MOV.U32 R10, RZ, RZ, R14 ;  /* 0x000000ffff0a4224 */ /* 0x000fe200078e000e */
        /* <DEDUP_REMOVED lines=20> */
[----:B------:R-:W-:Y:S01]  /*8aa0*/  @P4 MOV R19, R22 ;  /* 0x0000001600134202 */ /* 0x000fe20000000f00 */
[----:B------:R-:W-:Y:S01]  /*8ab0*/  @P5 IMAD.MOV.U32 R19, RZ, RZ, R23 ;  /* 0x000000ffff135224 */ /* 0x000fe200078e0017 */
[----:B------:R-:W-:-:S05]  /*8ac0*/  SHF.L.W.U32.HI R7, R10, R18, R7 ;  /* 0x000000120a077219 */ /* 0x000fca0000010e07 */
[----:B------:R-:W-:-:S05]  /*8ad0*/  @P0 IMAD.MOV.U32 R19, RZ, RZ, R33 ;  /* 0x000000ffff130224 */ /* 0x000fca00078e0021 */
[----:B------:R-:W-:-:S07]  /*8ae0*/  SHF.L.W.U32.HI R10, R19, R18, R10 ;  /* 0x00000012130a7219 */ /* 0x000fce0000010e0a */
.L_x_97:
[----:B------:R-:W-:Y:S05]  /*8af0*/  BSYNC.RECONVERGENT B2 ;  /* 0x0000000000027941 */ /* 0x000fea0003800200 */
.L_x_96:
        /* <DEDUP_REMOVED lines=18> */
.L_x_94:
[----:B------:R-:W-:Y:S05]  /*8c20*/  BSYNC.RECONVERGENT B1 ;  /* 0x0000000000017941 */ /* 0x000fea0003800200 */
.L_x_93:
        /* <DEDUP_REMOVED lines=31> */
.L_x_100:
        /* <DEDUP_REMOVED lines=65> */
.L_x_102:
[----:B------:R-:W-:Y:S05]  /*9230*/  BSYNC.RECONVERGENT B2 ;  /* 0x0000000000027941 */ /* 0x000fea0003800200 */
.L_x_101:
        /* <DEDUP_REMOVED lines=18> */
.L_x_99:
[----:B------:R-:W-:Y:S05]  /*9360*/  BSYNC.RECONVERGENT B1 ;  /* 0x0000000000017941 */ /* 0x000fea0003800200 */
.L_x_98:
        /* <DEDUP_REMOVED lines=20> */
[----:B------:R-:W-:-:S04]  /*94b0*/  FFMA R7, R6, R33, R7 ;  /* 0x0000002106077223 */ /* 0x000fc80000000007 */
        /* <DEDUP_REMOVED lines=13> */
.L_x_105:
        /* <DEDUP_REMOVED lines=65> */
.L_x_107:
[----:B------:R-:W-:Y:S05]  /*99a0*/  BSYNC.RECONVERGENT B2 ;  /* 0x0000000000027941 */ /* 0x000fea0003800200 */
.L_x_106:
        /* <DEDUP_REMOVED lines=18> */
.L_x_104:
[----:B------:R-:W-:Y:S05]  /*9ad0*/  BSYNC.RECONVERGENT B1 ;  /* 0x0000000000017941 */ /* 0x000fea0003800200 */
.L_x_103:
        /* <DEDUP_REMOVED lines=31> */
.L_x_110:
        /* <DEDUP_REMOVED lines=65> */
.L_x_112:
[----:B------:R-:W-:Y:S05]  /*a0e0*/  BSYNC.RECONVERGENT B2 ;  /* 0x0000000000027941 */ /* 0x000fea0003800200 */
.L_x_111:
        /* <DEDUP_REMOVED lines=18> */
.L_x_109:
[----:B------:R-:W-:Y:S05]  /*a210*/  BSYNC.RECONVERGENT B1 ;  /* 0x0000000000017941 */ /* 0x000fea0003800200 */
.L_x_108:
        /* <DEDUP_REMOVED lines=21> */
[----:B------:R-:W-:Y:S01]  /*a370*/  FFMA R7, R6, R33, R7 ;  /* 0x0000002106077223 */ /* 0x000fe20000000007 */
        /* <DEDUP_REMOVED lines=12> */
.L_x_115:
        /* <DEDUP_REMOVED lines=65> */
.L_x_117:
[----:B------:R-:W-:Y:S05]  /*a850*/  BSYNC.RECONVERGENT B2 ;  /* 0x0000000000027941 */ /* 0x000fea0003800200 */
.L_x_116:
        /* <DEDUP_REMOVED lines=18> */
.L_x_114:
[----:B------:R-:W-:Y:S05]  /*a980*/  BSYNC.RECONVERGENT B1 ;  /* 0x0000000000017941 */ /* 0x000fea0003800200 */
.L_x_113:
        /* <DEDUP_REMOVED lines=24> */
[----:B------:R-:W-:Y:S01]  /*ab10*/  UMOV UR4, URZ ;  /* 0x000000ff00047c82 */ /* 0x000fe20008000000 */
[----:B------:R-:W-:Y:S02]  /*ab20*/  IMAD.MOV.U32 R11, RZ, RZ, RZ ;  /* 0x000000ffff0b7224 */ /* 0x000fe400078e00ff */
[----:B------:R-:W-:Y:S01]  /*ab30*/  IMAD.MOV.U32 R35, RZ, RZ, RZ ;  /* 0x000000ffff237224 */ /* 0x000fe200078e00ff */
[----:B------:R-:W-:-:S07]  /*ab40*/  LOP3.LUT R37, R6, 0x80000000, RZ, 0xfc, !PT ;  /* 0x8000000006257812 */ /* 0x000fce00078efcff */
.L_x_120:
[----:B------:R-:W0:Y:S02]  /*ab50*/  LDC.64 R18, c[0x4][RZ] ;  /* 0x01000000ff127b82 */ /* 0x000e240000000a00 */
[----:B0-----:R-:W-:-:S05]  /*ab60*/  IMAD.WIDE.U32 R20, R35, 0x4, R18 ;  /* 0x0000000423147825 */ /* 0x001fca00078e0012 */
[----:B------:R-:W2:Y:S01]  /*ab70*/  LDG.E.CONSTANT R18, desc[UR6][R20.64] ;  /* 0x0000000614127981 */ /* 0x000ea2000c1e9900 */
[C---:B------:R-:W-:Y:S02]  /*ab80*/  IMAD.SHL.U32 R6, R35.reuse, 0x4, RZ ;  /* 0x0000000423067824 */ /* 0x040fe400078e00ff */
[----:B------:R-:W-:-:S03]  /*ab90*/  VIADD R35, R35, 0x1 ;  /* 0x0000000123237836 */ /* 0x000fc60000000000 */
[C---:B------:R-:W-:Y:S02]  /*aba0*/  ISETP.EQ.AND P0, PT, R6.reuse, RZ, PT ;  /* 0x000000ff0600720c */ /* 0x040fe40003f02270 */
[C---:B------:R-:W-:Y:S02]  /*abb0*/  ISETP.EQ.AND P5, PT, R6.reuse, 0x4, PT ;  /* 0x000000040600780c */ /* 0x040fe40003fa2270 */
[C---:B------:R-:W-:Y:S02]  /*abc0*/  ISETP.EQ.AND P4, PT, R6.reuse, 0x8, PT ;  /* 0x000000080600780c */ /* 0x040fe40003f82270 */
[C---:B------:R-:W-:Y:S02]  /*abd0*/  ISETP.EQ.AND P3, PT, R6.reuse, 0xc, PT ;  /* 0x0000000c0600780c */ /* 0x040fe40003f62270 */
[C---:B------:R-:W-:Y:S02]  /*abe0*/  ISETP.EQ.AND P2, PT, R6.reuse, 0x10, PT ;  /* 0x000000100600780c */ /* 0x040fe40003f42270 */
[----:B------:R-:W-:Y:S01]  /*abf0*/  ISETP.EQ.AND P1, PT, R6, 0x14, PT ;  /* 0x000000140600780c */ /* 0x000fe20003f22270 */
[----:B--2---:R-:W-:-:S03]  /*ac00*/  IMAD.WIDE.U32 R18, R18, R37, RZ ;  /* 0x0000002512127225 */ /* 0x004fc600078e00ff */
[----:B------:R-:W-:-:S04]  /*ac10*/  IADD3 R6, P6, PT, R18, R11, RZ ;  /* 0x0000000b12067210 */ /* 0x000fc80007fde0ff */
[----:B------:R-:W-:Y:S01]  /*ac20*/  IADD3.X R11, PT, PT, R19, UR4, RZ, P6, !PT ;  /* 0x00000004130b7c10 */ /* 0x000fe2000b7fe4ff */
[--C-:B------:R-:W-:Y:S01]  /*ac30*/  @P0 IMAD.MOV.U32 R14, RZ, RZ, R6.reuse ;  /* 0x000000ffff0e0224 */ /* 0x100fe200078e0006 */
[----:B------:R-:W-:Y:S01]  /*ac40*/  ISETP.NE.AND P6, PT, R35, 0x6, PT ;  /* 0x000000062300780c */ /* 0x000fe20003fc5270 */
[--C-:B------:R-:W-:Y:S01]  /*ac50*/  @P5 IMAD.MOV.U32 R15, RZ, RZ, R6.reuse ;  /* 0x000000ffff0f5224 */ /* 0x100fe200078e0006 */
[----:B------:R-:W-:Y:S01]  /*ac60*/  @P4 MOV R16, R6 ;  /* 0x0000000600104202 */ /* 0x000fe20000000f00 */
[--C-:B------:R-:W-:Y:S02]  /*ac70*/  @P3 IMAD.MOV.U32 R17, RZ, RZ, R6.reuse ;  /* 0x000000ffff113224 */ /* 0x100fe400078e0006 */
[--C-:B------:R-:W-:Y:S02]  /*ac80*/  @P2 IMAD.MOV.U32 R22, RZ, RZ, R6.reuse ;  /* 0x000000ffff162224 */ /* 0x100fe400078e0006 */
[----:B------:R-:W-:-:S06]  /*ac90*/  @P1 IMAD.MOV.U32 R23, RZ, RZ, R6 ;  /* 0x000000ffff171224 */ /* 0x000fcc00078e0006 */
[----:B------:R-:W-:Y:S05]  /*aca0*/  @P6 BRA `(.L_x_120) ;  /* 0xfffffffc00a86947 */ /* 0x000fea000383ffff */
        /* <DEDUP_REMOVED lines=13> */
[--C-:B------:R-:W-:Y:S01]  /*ad80*/  @P3 IMAD.MOV.U32 R6, RZ, RZ, R14.reuse ;  /* 0x000000ffff063224 */ /* 0x100fe200078e000e */
[C---:B------:R-:W-:Y:S01]  /*ad90*/  ISETP.EQ.AND P3, PT, R19.reuse, -0x4, PT ;  /* 0xfffffffc1300780c */ /* 0x040fe20003f62270 */
[----:B------:R-:W-:Y:S01]  /*ada0*/  @P4 IMAD.MOV.U32 R12, RZ, RZ, R14 ;  /* 0x000000ffff0c4224 */ /* 0x000fe200078e000e */
[----:B------:R-:W-:Y:S01]  /*adb0*/  @P4 MOV R6, R15 ;  /* 0x0000000f00064202 */ /* 0x000fe20000000f00 */
[----:B------:R-:W-:Y:S01]  /*adc0*/  @P2 IMAD.MOV.U32 R12, RZ, RZ, R15 ;  /* 0x000000ffff0c2224 */ /* 0x000fe200078e000f */
[----:B------:R-:W-:Y:S01]  /*add0*/  ISETP.EQ.AND P4, PT, R19, 0x4, PT ;  /* 0x000000041300780c */ /* 0x000fe20003f82270 */
        /* <DEDUP_REMOVED lines=16> */
[----:B------:R-:W-:Y:S01]  /*aee0*/  SHF.L.W.U32.HI R6, R12, R15, R6 ;  /* 0x0000000f0c067219 */ /* 0x000fe20000010e06 */
[----:B------:R-:W-:Y:S01]  /*aef0*/  @P5 IMAD.MOV.U32 R14, RZ, RZ, R22 ;  /* 0x000000ffff0e5224 */ /* 0x000fe200078e0016 */
[----:B------:R-:W-:-:S09]  /*af00*/  @P4 MOV R14, R23 ;  /* 0x00000017000e4202 */ /* 0x000fd20000000f00 */
[----:B------:R-:W-:-:S05]  /*af10*/  @P0 IMAD.MOV.U32 R14, RZ, RZ, R11 ;  /* 0x000000ffff0e0224 */ /* 0x000fca00078e000b */
[----:B------:R-:W-:-:S07]  /*af20*/  SHF.L.W.U32.HI R12, R14, R15, R12 ;  /* 0x0000000f0e0c7219 */ /* 0x000fce0000010e0c */
.L_x_122:
[----:B------:R-:W-:Y:S05]  /*af30*/  BSYNC.RECONVERGENT B2 ;  /* 0x0000000000027941 */ /* 0x000fea0003800200 */
.L_x_121:
        /* <DEDUP_REMOVED lines=18> */
.L_x_119:
[----:B------:R-:W-:Y:S05]  /*b060*/  BSYNC.RECONVERGENT B1 ;  /* 0x0000000000017941 */ /* 0x000fea0003800200 */
.L_x_118:
[----:B------:R-:W-:Y:S01]  /*b070*/  FMUL R15, R11, R11 ;  /* 0x0000000b0b0f7220 */ /* 0x000fe20000400000 */
[C---:B------:R-:W-:Y:S01]  /*b080*/  LOP3.LUT R2, R12.reuse, 0x1, RZ, 0xc0, !PT ;  /* 0x000000010c027812 */ /* 0x040fe200078ec0ff */
[----:B------:R-:W-:Y:S01]  /*b090*/  FFMA R24, R31, -0.5, R4 ;  /* 0xbf0000001f187823 */ /* 0x000fe20000000004 */
[----:B------:R-:W-:Y:S01]  /*b0a0*/  LOP3.LUT P1, RZ, R12, 0x2, RZ, 0xc0, !PT ;  /* 0x000000020cff7812 */ /* 0x000fe2000782c0ff */
[----:B------:R-:W-:Y:S01]  /*b0b0*/  FFMA R25, R15, R25, -0.0013887860113754868507 ;  /* 0xbab607ed0f197423 */ /* 0x000fe20000000019 */
[----:B------:R-:W-:-:S04]  /*b0c0*/  ISETP.NE.U32.AND P0, PT, R2, 0x1, PT ;  /* 0x000000010200780c */ /* 0x000fc80003f05070 */
[----:B------:R-:W-:Y:S02]  /*b0d0*/  FSEL R26, R26, 0.041666727513074874878, P0 ;  /* 0x3d2aaabb1a1a7808 */ /* 0x000fe40000000000 */
[----:B------:R-:W-:Y:S02]  /*b0e0*/  FSEL R25, R25, -0.00019574658654164522886, !P0 ;  /* 0xb94d415319197808 */ /* 0x000fe40004000000 */
[----:B------:R-:W-:Y:S02]  /*b0f0*/  FSEL R11, R11, 1, P0 ;  /* 0x3f8000000b0b7808 */ /* 0x000fe40000000000 */
[----:B------:R-:W-:Y:S01]  /*b100*/  FSEL R27, -R27, -0.4999999701976776123, P0 ;  /* 0xbeffffff1b1b7808 */ /* 0x000fe20000000100 */
[C---:B------:R-:W-:Y:S02]  /*b110*/  FFMA R26, R15.reuse, R25, R26 ;  /* 0x000000190f1a7223 */ /* 0x040fe4000000001a */
[C---:B------:R-:W-:Y:S02]  /*b120*/  FFMA R2, R15.reuse, R11, RZ ;  /* 0x0000000b0f027223 */ /* 0x040fe400000000ff */
[----:B------:R-:W-:-:S04]  /*b130*/  FFMA R26, R15, R26, R27 ;  /* 0x0000001a0f1a7223 */ /* 0x000fc8000000001b */
[----:B------:R-:W-:-:S04]  /*b140*/  FFMA R11, R2, R26, R11 ;  /* 0x0000001a020b7223 */ /* 0x000fc8000000000b */
[----:B------:R-:W-:-:S04]  /*b150*/  @P1 FADD R11, RZ, -R11 ;  /* 0x8000000bff0b1221 */ /* 0x000fc80000000000 */
[----:B------:R-:W-:-:S07]  /*b160*/  FFMA R27, R8, R11, R33 ;  /* 0x0000000b081b7223 */ /* 0x000fce0000000021 */
.L_x_82:
[----:B------:R-:W-:Y:S05]  /*b170*/  BSYNC.RECONVERGENT B0 ;  /* 0x0000000000007941 */ /* 0x000fea0003800200 */
.L_x_40:
[----:B------:R-:W-:Y:S01]  /*b180*/  FFMA R4, R29, -0.5, R4 ;  /* 0xbf0000001d047823 */ /* 0x000fe20000000004 */
[----:B------:R-:W0:Y:S01]  /*b190*/  LDCU UR4, c[0x0][0x388] ;  /* 0x00007100ff0477ac */ /* 0x000e220008000800 */
[----:B------:R-:W0:Y:S08]  /*b1a0*/  F2I.TRUNC.NTZ R28, R3 ;  /* 0x00000003001c7305 */ /* 0x000e30000020f100 */
[----:B------:R-:W1:Y:S01]  /*b1b0*/  F2I.TRUNC.NTZ R2, R4 ;  /* 0x0000000400027305 */ /* 0x000e62000020f100 */
[----:B0-----:R-:W-:-:S02]  /*b1c0*/  VIMNMX R28, PT, PT, R28, UR4, PT ;  /* 0x000000041c1c7c48 */ /* 0x001fc4000bfe0100 */
[----:B-1----:R-:W-:-:S04]  /*b1d0*/  VIMNMX R11, PT, PT, RZ, R2, !PT ;  /* 0x00000002ff0b7248 */ /* 0x002fc80007fe0100 */
[----:B------:R-:W-:-:S13]  /*b1e0*/  ISETP.GE.AND P0, PT, R11, R28, PT ;  /* 0x0000001c0b00720c */ /* 0x000fda0003f06270 */
[----:B------:R-:W-:Y:S05]  /*b1f0*/  @P0 EXIT ;  /* 0x000000000000094d */ /* 0x000fea0003800000 */
[----:B------:R-:W0:Y:S01]  /*b200*/  LDCU UR15, c[0x0][0x384] ;  /* 0x00007080ff0f77ac */ /* 0x000e220008000800 */
[--C-:B------:R-:W-:Y:S01]  /*b210*/  FFMA R17, R27, -0.5, R0.reuse ;  /* 0xbf0000001b117823 */ /* 0x100fe20000000000 */
[--C-:B------:R-:W-:Y:S01]  /*b220*/  FFMA R2, R7, 0.5, R0.reuse ;  /* 0x3f00000007027823 */ /* 0x100fe20000000000 */
[----:B------:R-:W-:Y:S01]  /*b230*/  FFMA R0, R5, -0.5, R0 ;  /* 0xbf00000005007823 */ /* 0x000fe20000000000 */
[----:B------:R-:W1:Y:S01]  /*b240*/  LDCU.64 UR8, c[0x0][0x398] ;  /* 0x00007300ff0877ac */ /* 0x000e620008000a00 */
[----:B------:R2:W3:Y:S01]  /*b250*/  F2I.TRUNC.NTZ R8, R13 ;  /* 0x0000000d00087305 */ /* 0x0004e2000020f100 */
[-C--:B------:R-:W-:Y:S01]  /*b260*/  FMUL R23, R2, R24.reuse ;  /* 0x0000001802177220 */ /* 0x080fe20000400000 */
[-C--:B------:R-:W-:Y:S01]  /*b270*/  FMUL R26, R17, R24.reuse ;  /* 0x00000018111a7220 */ /* 0x080fe20000400000 */
[----:B------:R-:W3:Y:S01]  /*b280*/  LDCU UR14, c[0x0][0x38c] ;  /* 0x00007180ff0e77ac */ /* 0x000ee20008000800 */
[C-C-:B------:R-:W-:Y:S01]  /*b290*/  FADD R25, -R4.reuse, R24.reuse ;  /* 0x0000001804197221 */ /* 0x140fe20000000100 */
[----:B------:R-:W-:Y:S01]  /*b2a0*/  FFMA R23, R13, R24, -R23 ;  /* 0x000000180d177223 */ /* 0x000fe20000000817 */
[C---:B------:R-:W-:Y:S01]  /*b2b0*/  FADD R24, -R3.reuse, R24 ;  /* 0x0000001803187221 */ /* 0x040fe20000000100 */
[--C-:B------:R-:W-:Y:S01]  /*b2c0*/  FADD R22, R3, -R10.reuse ;  /* 0x8000000a03167221 */ /* 0x100fe20000000000 */
[----:B------:R-:W4:Y:S01]  /*b2d0*/  F2I.TRUNC.NTZ R7, R0 ;  /* 0x0000000000077305 */ /* 0x000f22000020f100 */
[----:B------:R-:W-:Y:S01]  /*b2e0*/  FMUL R27, R17, R10 ;  /* 0x0000000a111b7220 */ /* 0x000fe20000400000 */
[----:B------:R-:W-:Y:S01]  /*b2f0*/  FMUL R3, R3, R0 ;  /* 0x0000000003037220 */ /* 0x000fe20000400000 */
[C---:B------:R-:W-:Y:S01]  /*b300*/  FADD R29, -R4.reuse, R10 ;  /* 0x0000000a041d7221 */ /* 0x040fe20000000100 */
[C---:B------:R-:W-:Y:S01]  /*b310*/  FFMA R26, R13.reuse, R4, -R26 ;  /* 0x000000040d1a7223 */ /* 0x040fe2000000081a */
[----:B0-----:R-:W-:Y:S01]  /*b320*/  ULOP3.LUT UR11, UR15, 0x7, URZ, 0xc0, !UPT ;  /* 0x000000070f0b7892 */ /* 0x001fe2000f8ec0ff */
[----:B------:R-:W-:Y:S01]  /*b330*/  FADD R14, -R13, R17 ;  /* 0x000000110d0e7221 */ /* 0x000fe20000000100 */
[----:B------:R-:W-:Y:S01]  /*b340*/  ULOP3.LUT UR12, UR15, 0x7ffffff0, URZ, 0xc0, !UPT ;  /* 0x7ffffff00f0c7892 */ /* 0x000fe2000f8ec0ff */
[----:B------:R-:W-:Y:S01]  /*b350*/  FFMA R27, R4, R0, -R27 ;  /* 0x00000000041b7223 */ /* 0x000fe2000000081b */
[----:B-1----:R-:W-:Y:S01]  /*b360*/  UIADD3 UR5, UP0, UPT, UR8, 0x20, URZ ;  /* 0x0000002008057890 */ /* 0x002fe2000ff1e0ff */
[----:B------:R-:W-:Y:S01]  /*b370*/  FADD R15, R17, -R0 ;  /* 0x80000000110f7221 */ /* 0x000fe20000000000 */
[----:B------:R-:W-:Y:S01]  /*b380*/  UIADD3 UR4, UPT, UPT, UR11, -0x1, URZ ;  /* 0xffffffff0b047890 */ /* 0x000fe2000fffe0ff */
[----:B--2---:R-:W-:Y:S01]  /*b390*/  FADD R13, -R13, R2 ;  /* 0x000000020d0d7221 */ /* 0x004fe20000000100 */
[C---:B------:R-:W-:Y:S01]  /*b3a0*/  FADD R12, -R2.reuse, R0 ;  /* 0x00000000020c7221 */ /* 0x040fe20000000100 */
[----:B------:R-:W-:Y:S01]  /*b3b0*/  FFMA R10, R2, R10, -R3 ;  /* 0x0000000a020a7223 */ /* 0x000fe20000000803 */
[----:B------:R-:W-:Y:S01]  /*b3c0*/  IMAD R9, R9, UR15, RZ ;  /* 0x0000000f09097c24 */ /* 0x000fe2000f8e02ff */
[----:B---3--:R-:W-:Y:S01]  /*b3d0*/  VIMNMX R8, PT, PT, R8, UR14, PT ;  /* 0x0000000e08087c48 */ /* 0x008fe2000bfe0100 */
[----:B------:R-:W-:Y:S01]  /*b3e0*/  UIADD3.X UR8, UPT, UPT, URZ, UR9, URZ, UP0, !UPT ;  /* 0x00000009ff087290 */ /* 0x000fe200087fe4ff */
[----:B----4-:R-:W-:Y:S01]  /*b3f0*/  VIMNMX R7, PT, PT, RZ, R7, !PT ;  /* 0x00000007ff077248 */ /* 0x010fe20007fe0100 */
[----:B------:R-:W-:-:S02]  /*b400*/  ULOP3.LUT UR10, UR15, 0xf, URZ, 0xc0, !UPT ;  /* 0x0000000f0f0a7892 */ /* 0x000fc4000f8ec0ff */
[----:B------:R-:W-:Y:S02]  /*b410*/  ULOP3.LUT UR13, UR15, 0x3, URZ, 0xc0, !UPT ;  /* 0x000000030f0d7892 */ /* 0x000fe4000f8ec0ff */
[----:B------:R-:W-:Y:S02]  /*b420*/  UIADD3 UR9, UPT, UPT, -UR12, URZ, URZ ;  /* 0x000000ff0c097290 */ /* 0x000fe4000fffe1ff */
[----:B------:R-:W-:-:S11]  /*b430*/  UISETP.GE.U32.AND UP0, UPT, UR4, 0x3, UPT ;  /* 0x000000030400788c */ /* 0x000fd6000bf06070 */
.L_x_132:
[----:B------:R-:W-:Y:S01]  /*b440*/  ISETP.GE.AND P0, PT, R7, R8, PT ;  /* 0x000000080700720c */ /* 0x000fe20003f06270 */
[----:B------:R-:W-:-:S12]  /*b450*/  BSSY.RECONVERGENT B0, `(.L_x_123) ;  /* 0x0000097000007945 */ /* 0x000fd80003800200 */
[----:B01234-:R-:W-:Y:S05]  /*b460*/  @P0 BRA `(.L_x_124) ;  /* 0x0000000800540947 */ /* 0x01ffea0003800000 */
[----:B------:R-:W0:Y:S01]  /*b470*/  I2F.F64.U32 R2, R11 ;  /* 0x0000000b00027312 */ /* 0x000e220000201800 */
[----:B------:R-:W-:Y:S01]  /*b480*/  IMAD.MOV.U32 R6, RZ, RZ, R7 ;  /* 0x000000ffff067224 */ /* 0x000fe200078e0007 */
[----:B0-----:R-:W-:-:S10]  /*b490*/  DADD R16, R2, 0.5 ;  /* 0x3fe0000002107429 */ /* 0x001fd40000000000 */
[----:B------:R-:W0:Y:S02]  /*b4a0*/  F2F.F32.F64 R16, R16 ;  /* 0x0000001000107310 */ /* 0x000e240000301000 */
[-C--:B0-----:R-:W-:Y:S01]  /*b4b0*/  FMUL R5, R12, R16.reuse ;  /* 0x000000100c057220 */ /* 0x081fe20000400000 */
[-C--:B------:R-:W-:Y:S01]  /*b4c0*/  FMUL R4, R14, R16.reuse ;  /* 0x000000100e047220 */ /* 0x080fe20000400000 */
[-C--:B------:R-:W-:Y:S01]  /*b4d0*/  FMUL R3, R13, R16.reuse ;  /* 0x000000100d037220 */ /* 0x080fe20000400000 */
[----:B------:R-:W-:-:S07]  /*b4e0*/  FMUL R2, R15, R16 ;  /* 0x000000100f027220 */ /* 0x000fce0000400000 */
.L_x_131:
[----:B01-34-:R-:W0:Y:S01]  /*b4f0*/  I2F.F64.U32 R16, R6 ;  /* 0x0000000600107312 */ /* 0x01be220000201800 */
[----:B------:R-:W-:Y:S01]  /*b500*/  BSSY.RECONVERGENT B1, `(.L_x_125) ;  /* 0x0000088000017945 */ /* 0x000fe20003800200 */
[----:B0-----:R-:W-:-:S10]  /*b510*/  DADD R16, R16, 0.5 ;  /* 0x3fe0000010107429 */ /* 0x001fd40000000000 */
[----:B------:R-:W0:Y:S02]  /*b520*/  F2F.F32.F64 R16, R16 ;  /* 0x0000001000107310 */ /* 0x000e240000301000 */
[-C--:B0-----:R-:W-:Y:S01]  /*b530*/  FFMA R19, R22, R16.reuse, R5 ;  /* 0x0000001016137223 */ /* 0x081fe20000000005 */
[----:B--2---:R-:W-:-:S03]  /*b540*/  FFMA R21, R25, R16, R4 ;  /* 0x0000001019157223 */ /* 0x004fc60000000004 */
[----:B------:R-:W-:Y:S01]  /*b550*/  FADD R19, R10, R19 ;  /* 0x000000130a137221 */ /* 0x000fe20000000000 */
[----:B------:R-:W-:-:S04]  /*b560*/  FADD R0, R26, R21 ;  /* 0x000000151a007221 */ /* 0x000fc80000000000 */
[----:B------:R-:W-:-:S05]  /*b570*/  FMUL R0, R19, R0 ;  /* 0x0000000013007220 */ /* 0x000fca0000400000 */
[----:B------:R-:W-:-:S13]  /*b580*/  FSETP.GTU.AND P0, PT, R0, RZ, PT ;  /* 0x000000ff0000720b */ /* 0x000fda0003f0c000 */
[----:B------:R-:W-:Y:S05]  /*b590*/  @P0 BRA `(.L_x_126) ;  /* 0x0000000400f80947 */ /* 0x000fea0003800000 */
[-C--:B------:R-:W-:Y:S01]  /*b5a0*/  FFMA R0, R24, R16.reuse, R3 ;  /* 0x0000001018007223 */ /* 0x080fe20000000003 */
[----:B------:R-:W-:-:S03]  /*b5b0*/  FFMA R16, R29, R16, R2 ;  /* 0x000000101d107223 */ /* 0x000fc60000000002 */
[----:B------:R-:W-:Y:S01]  /*b5c0*/  FADD R0, R23, R0 ;  /* 0x0000000017007221 */ /* 0x000fe20000000000 */
[----:B------:R-:W-:-:S04]  /*b5d0*/  FADD R17, R27, R16 ;  /* 0x000000101b117221 */ /* 0x000fc80000000000 */
[----:B------:R-:W-:-:S05]  /*b5e0*/  FMUL R0, R0, R17 ;  /* 0x0000001100007220 */ /* 0x000fca0000400000 */
[----:B------:R-:W-:-:S13]  /*b5f0*/  FSETP.GTU.AND P0, PT, R0, RZ, PT ;  /* 0x000000ff0000720b */ /* 0x000fda0003f0c000 */
[----:B------:R-:W-:Y:S05]  /*b600*/  @P0 BRA `(.L_x_126) ;  /* 0x0000000400dc0947 */ /* 0x000fea0003800000 */
[----:B------:R-:W0:Y:S01]  /*b610*/  LDC R21, c[0x0][0x384] ;  /* 0x0000e100ff157b82 */ /* 0x000e220000000800 */
[----:B------:R-:W1:Y:S07]  /*b620*/  LDCU UR4, c[0x0][0x38c] ;  /* 0x00007180ff0477ac */ /* 0x000e6e0008000800 */
[----:B------:R-:W2:Y:S01]  /*b630*/  LDC.64 R16, c[0x0][0x3a0] ;  /* 0x0000e800ff107b82 */ /* 0x000ea20000000a00 */
[----:B-1----:R-:W-:-:S04]  /*b640*/  IMAD R0, R11, UR4, R6 ;  /* 0x000000040b007c24 */ /* 0x002fc8000f8e0206 */
[----:B0-----:R-:W-:-:S04]  /*b650*/  IMAD R19, R0, R21, RZ ;  /* 0x0000001500137224 */ /* 0x001fc800078e02ff */
[----:B--2---:R-:W-:-:S05]  /*b660*/  IMAD.WIDE R16, R19, 0x4, R16 ;  /* 0x0000000413107825 */ /* 0x004fca00078e0210 */
[----:B------:R-:W2:Y:S01]  /*b670*/  LDG.E R0, desc[UR6][R16.64] ;  /* 0x0000000610007981 */ /* 0x000ea2000c1e1900 */
[----:B------:R-:W-:-:S04]  /*b680*/  ISETP.GE.AND P0, PT, R21, 0x1, PT ;  /* 0x000000011500780c */ /* 0x000fc80003f06270 */
[----:B--2---:R-:W-:-:S13]  /*b690*/  FSETP.NEU.OR P0, PT, R0, RZ, !P0 ;  /* 0x000000ff0000720b */ /* 0x004fda000470d400 */
[----:B------:R-:W-:Y:S05]  /*b6a0*/  @P0 BRA `(.L_x_126) ;  /* 0x0000000400b40947 */ /* 0x000fea0003800000 */
[----:B------:R-:W-:Y:S01]  /*b6b0*/  ISETP.GE.U32.AND P0, PT, R21, 0x10, PT ;  /* 0x000000101500780c */ /* 0x000fe20003f06070 */
[----:B------:R-:W-:-:S12]  /*b6c0*/  IMAD.MOV.U32 R0, RZ, RZ, RZ ;  /* 0x000000ffff007224 */ /* 0x000fd800078e00ff */
[----:B------:R-:W-:Y:S05]  /*b6d0*/  @!P0 BRA `(.L_x_127) ;  /* 0x0000000000c08947 */ /* 0x000fea0003800000 */
[----:B------:R-:W-:Y:S01]  /*b6e0*/  IADD3 R30, P0, PT, R16, 0x20, RZ ;  /* 0x00000020101e7810 */ /* 0x000fe20007f1e0ff */
[----:B------:R-:W-:Y:S01]  /*b6f0*/  IMAD.MOV.U32 R31, RZ, RZ, R9 ;  /* 0x000000ffff1f7224 */ /* 0x000fe200078e0009 */
[----:B------:R-:W-:Y:S02]  /*b700*/  UMOV UR4, UR9 ;  /* 0x0000000900047c82 */ /* 0x000fe40008000000 */
[----:B------:R-:W-:-:S09]  /*b710*/  IADD3.X R32, PT, PT, RZ, R17, RZ, P0, !PT ;  /* 0x00000011ff207210 */ /* 0x000fd200007fe4ff */
.L_x_128:
[----:B------:R-:W-:Y:S02]  /*b720*/  IMAD.U32 R20, RZ, RZ, UR5 ;  /* 0x00000005ff147e24 */ /* 0x000fe4000f8e00ff */
[----:B------:R-:W-:Y:S02]  /*b730*/  IMAD.U32 R21, RZ, RZ, UR8 ;  /* 0x00000008ff157e24 */ /* 0x000fe4000f8e00ff */
[----:B------:R-:W-:-:S05]  /*b740*/  IMAD.WIDE R20, R31, 0x4, R20 ;  /* 0x000000041f147825 */ /* 0x000fca00078e0214 */
[----:B0-----:R-:W2:Y:S01]  /*b750*/  LDG.E R33, desc[UR6][R20.64+-0x20] ;  /* 0xffffe00614217981 */ /* 0x001ea2000c1e1900 */
[----:B------:R-:W-:Y:S02]  /*b760*/  IMAD.MOV.U32 R18, RZ, RZ, R30 ;  /* 0x000000ffff127224 */ /* 0x000fe400078e001e */
[----:B------:R-:W-:-:S05]  /*b770*/  IMAD.MOV.U32 R19, RZ, RZ, R32 ;  /* 0x000000ffff137224 */ /* 0x000fca00078e0020 */
[----:B--2---:R0:W-:Y:S04]  /*b780*/  STG.E desc[UR6][R18.64+-0x20], R33 ;  /* 0xffffe02112007986 */ /* 0x0041e8000c101906 */
[----:B------:R-:W2:Y:S04]  /*b790*/  LDG.E R35, desc[UR6][R20.64+-0x1c] ;  /* 0xffffe40614237981 */ /* 0x000ea8000c1e1900 */
[----:B--2---:R1:W-:Y:S04]  /*b7a0*/  STG.E desc[UR6][R18.64+-0x1c], R35 ;  /* 0xffffe42312007986 */ /* 0x0043e8000c101906 */
[----:B------:R-:W2:Y:S04]  /*b7b0*/  LDG.E R37, desc[UR6][R20.64+-0x18] ;  /* 0xffffe80614257981 */ /* 0x000ea8000c1e1900 */
[----:B--2---:R2:W-:Y:S04]  /*b7c0*/  STG.E desc[UR6][R18.64+-0x18], R37 ;  /* 0xffffe82512007986 */ /* 0x0045e8000c101906 */
[----:B------:R-:W3:Y:S04]  /*b7d0*/  LDG.E R0, desc[UR6][R20.64+-0x14] ;  /* 0xffffec0614007981 */ /* 0x000ee8000c1e1900 */
[----:B---3--:R3:W-:Y:S04]  /*b7e0*/  STG.E desc[UR6][R18.64+-0x14], R0 ;  /* 0xffffec0012007986 */ /* 0x0087e8000c101906 */
[----:B------:R-:W4:Y:S04]  /*b7f0*/  LDG.E R30, desc[UR6][R20.64+-0x10] ;  /* 0xfffff006141e7981 */ /* 0x000f28000c1e1900 */
[----:B----4-:R4:W-:Y:S04]  /*b800*/  STG.E desc[UR6][R18.64+-0x10], R30 ;  /* 0xfffff01e12007986 */ /* 0x0109e8000c101906 */
[----:B------:R-:W5:Y:S04]  /*b810*/  LDG.E R32, desc[UR6][R20.64+-0xc] ;  /* 0xfffff40614207981 */ /* 0x000f68000c1e1900 */
[----:B-----5:R5:W-:Y:S04]  /*b820*/  STG.E desc[UR6][R18.64+-0xc], R32 ;  /* 0xfffff42012007986 */ /* 0x020be8000c101906 */
[----:B0-----:R-:W2:Y:S04]  /*b830*/  LDG.E R33, desc[UR6][R20.64+-0x8] ;  /* 0xfffff80614217981 */ /* 0x001ea8000c1e1900 */
[----:B--2---:R0:W-:Y:S04]  /*b840*/  STG.E desc[UR6][R18.64+-0x8], R33 ;  /* 0xfffff82112007986 */ /* 0x0041e8000c101906 */
[----:B-1----:R-:W2:Y:S04]  /*b850*/  LDG.E R35, desc[UR6][R20.64+-0x4] ;  /* 0xfffffc0614237981 */ /* 0x002ea8000c1e1900 */
[----:B--2---:R1:W-:Y:S04]  /*b860*/  STG.E desc[UR6][R18.64+-0x4], R35 ;  /* 0xfffffc2312007986 */ /* 0x0043e8000c101906 */
[----:B------:R-:W2:Y:S04]  /*b870*/  LDG.E R37, desc[UR6][R20.64] ;  /* 0x0000000614257981 */ /* 0x000ea8000c1e1900 */
[----:B--2---:R2:W-:Y:S04]  /*b880*/  STG.E desc[UR6][R18.64], R37 ;  /* 0x0000002512007986 */ /* 0x0045e8000c101906 */
[----:B---3--:R-:W3:Y:S04]  /*b890*/  LDG.E R0, desc[UR6][R20.64+0x4] ;  /* 0x0000040614007981 */ /* 0x008ee8000c1e1900 */
[----:B---3--:R3:W-:Y:S04]  /*b8a0*/  STG.E desc[UR6][R18.64+0x4], R0 ;  /* 0x0000040012007986 */ /* 0x0087e8000c101906 */
[----:B----4-:R-:W4:Y:S04]  /*b8b0*/  LDG.E R30, desc[UR6][R20.64+0x8] ;  /* 0x00000806141e7981 */ /* 0x010f28000c1e1900 */
[----:B----4-:R4:W-:Y:S04]  /*b8c0*/  STG.E desc[UR6][R18.64+0x8], R30 ;  /* 0x0000081e12007986 */ /* 0x0109e8000c101906 */
[----:B-----5:R-:W5:Y:S04]  /*b8d0*/  LDG.E R32, desc[UR6][R20.64+0xc] ;  /* 0x00000c0614207981 */ /* 0x020f68000c1e1900 */
[----:B-----5:R5:W-:Y:S04]  /*b8e0*/  STG.E desc[UR6][R18.64+0xc], R32 ;  /* 0x00000c2012007986 */ /* 0x020be8000c101906 */
[----:B0-----:R-:W2:Y:S04]  /*b8f0*/  LDG.E R33, desc[UR6][R20.64+0x10] ;  /* 0x0000100614217981 */ /* 0x001ea8000c1e1900 */
[----:B--2---:R0:W-:Y:S04]  /*b900*/  STG.E desc[UR6][R18.64+0x10], R33 ;  /* 0x0000102112007986 */ /* 0x0041e8000c101906 */
[----:B-1----:R-:W2:Y:S04]  /*b910*/  LDG.E R35, desc[UR6][R20.64+0x14] ;  /* 0x0000140614237981 */ /* 0x002ea8000c1e1900 */
[----:B--2---:R0:W-:Y:S04]  /*b920*/  STG.E desc[UR6][R18.64+0x14], R35 ;  /* 0x0000142312007986 */ /* 0x0041e8000c101906 */
[----:B------:R-:W2:Y:S04]  /*b930*/  LDG.E R37, desc[UR6][R20.64+0x18] ;  /* 0x0000180614257981 */ /* 0x000ea8000c1e1900 */
[----:B--2---:R0:W-:Y:S04]  /*b940*/  STG.E desc[UR6][R18.64+0x18], R37 ;  /* 0x0000182512007986 */ /* 0x0041e8000c101906 */
[----:B---3--:R-:W2:Y:S01]  /*b950*/  LDG.E R0, desc[UR6][R20.64+0x1c] ;  /* 0x00001c0614007981 */ /* 0x008ea2000c1e1900 */
[----:B------:R-:W-:Y:S01]  /*b960*/  UIADD3 UR4, UPT, UPT, UR4, 0x10, URZ ;  /* 0x0000001004047890 */ /* 0x000fe2000fffe0ff */
[----:B----4-:R-:W-:Y:S01]  /*b970*/  IADD3 R30, P0, PT, R18, 0x40, RZ ;  /* 0x00000040121e7810 */ /* 0x010fe20007f1e0ff */
[----:B------:R-:W-:-:S02]  /*b980*/  VIADD R31, R31, 0x10 ;  /* 0x000000101f1f7836 */ /* 0x000fc40000000000 */
[----:B------:R-:W-:Y:S02]  /*b990*/  UISETP.NE.AND UP1, UPT, UR4, URZ, UPT ;  /* 0x000000ff0400728c */ /* 0x000fe4000bf25270 */
[----:B-----5:R-:W-:Y:S01]  /*b9a0*/  IMAD.X R32, RZ, RZ, R19, P0 ;  /* 0x000000ffff207224 */ /* 0x020fe200000e0613 */
[----:B--2---:R0:W-:Y:S06]  /*b9b0*/  STG.E desc[UR6][R18.64+0x1c], R0 ;  /* 0x00001c0012007986 */ /* 0x0041ec000c101906 */
[----:B------:R-:W-:Y:S05]  /*b9c0*/  BRA.U UP1, `(.L_x_128) ;  /* 0xfffffffd01547547 */ /* 0x000fea000b83ffff */
[----:B0-----:R-:W-:-:S07]  /*b9d0*/  IMAD.U32 R0, RZ, RZ, UR12 ;  /* 0x0000000cff007e24 */ /* 0x001fce000f8e00ff */
.L_x_127:
[----:B------:R-:W-:-:S09]  /*b9e0*/  UISETP.NE.AND UP1, UPT, UR10, URZ, UPT ;  /* 0x000000ff0a00728c */ /* 0x000fd2000bf25270 */
[----:B------:R-:W-:Y:S05]  /*b9f0*/  BRA.U !UP1, `(.L_x_126) ;  /* 0x0000000109e07547 */ /* 0x000fea000b800000 */
[----:B------:R-:W-:Y:S02]  /*ba00*/  UIADD3 UR4, UPT, UPT, UR10, -0x1, URZ ;  /* 0xffffffff0a047890 */ /* 0x000fe4000fffe0ff */
[----:B------:R-:W-:Y:S02]  /*ba10*/  UISETP.NE.AND UP2, UPT, UR11, URZ, UPT ;  /* 0x000000ff0b00728c */ /* 0x000fe4000bf45270 */
[----:B------:R-:W-:-:S09]  /*ba20*/  UISETP.GE.U32.AND UP1, UPT, UR4, 0x7, UPT ;  /* 0x000000070400788c */ /* 0x000fd2000bf26070 */
[----:B------:R-:W-:Y:S05]  /*ba30*/  BRA.U !UP1, `(.L_x_129) ;  /* 0x0000000109547547 */ /* 0x000fea000b800000 */
[----:B------:R-:W0:Y:S01]  /*ba40*/  LDC.64 R18, c[0x0][0x398] ;  /* 0x0000e600ff127b82 */ /* 0x000e220000000a00 */
[----:B------:R-:W-:-:S05]  /*ba50*/  IADD3 R21, PT, PT, R9, R0, RZ ;  /* 0x0000000009157210 */ /* 0x000fca0007ffe0ff */
[----:B0-----:R-:W-:-:S05]  /*ba60*/  IMAD.WIDE R18, R21, 0x4, R18 ;  /* 0x0000000415127825 */ /* 0x001fca00078e0212 */
[----:B------:R-:W2:Y:S01]  /*ba70*/  LDG.E R31, desc[UR6][R18.64] ;  /* 0x00000006121f7981 */ /* 0x000ea2000c1e1900 */
[----:B------:R-:W-:-:S05]  /*ba80*/  IMAD.WIDE.U32 R20, R0, 0x4, R16 ;  /* 0x0000000400147825 */ /* 0x000fca00078e0010 */
[----:B--2---:R0:W-:Y:S04]  /*ba90*/  STG.E desc[UR6][R20.64], R31 ;  /* 0x0000001f14007986 */ /* 0x0041e8000c101906 */
[----:B------:R-:W2:Y:S04]  /*baa0*/  LDG.E R33, desc[UR6][R18.64+0x4] ;  /* 0x0000040612217981 */ /* 0x000ea8000c1e1900 */
[----:B--2---:R1:W-:Y:S04]  /*bab0*/  STG.E desc[UR6][R20.64+0x4], R33 ;  /* 0x0000042114007986 */ /* 0x0043e8000c101906 */
[----:B------:R-:W2:Y:S04]  /*bac0*/  LDG.E R35, desc[UR6][R18.64+0x8] ;  /* 0x0000080612237981 */ /* 0x000ea8000c1e1900 */
[----:B--2---:R2:W-:Y:S04]  /*bad0*/  STG.E desc[UR6][R20.64+0x8], R35 ;  /* 0x0000082314007986 */ /* 0x0045e8000c101906 */
[----:B------:R-:W3:Y:S04]  /*bae0*/  LDG.E R37, desc[UR6][R18.64+0xc] ;  /* 0x00000c0612257981 */ /* 0x000ee8000c1e1900 */
[----:B---3--:R2:W-:Y:S04]  /*baf0*/  STG.E desc[UR6][R20.64+0xc], R37 ;  /* 0x00000c2514007986 */ /* 0x0085e8000c101906 */
[----:B------:R-:W3:Y:S04]  /*bb00*/  LDG.E R30, desc[UR6][R18.64+0x10] ;  /* 0x00001006121e7981 */ /* 0x000ee8000c1e1900 */
[----:B---3--:R2:W-:Y:S04]  /*bb10*/  STG.E desc[UR6][R20.64+0x10], R30 ;  /* 0x0000101e14007986 */ /* 0x0085e8000c101906 */
[----:B------:R-:W3:Y:S04]  /*bb20*/  LDG.E R32, desc[UR6][R18.64+0x14] ;  /* 0x0000140612207981 */ /* 0x000ee8000c1e1900 */
[----:B---3--:R2:W-:Y:S04]  /*bb30*/  STG.E desc[UR6][R20.64+0x14], R32 ;  /* 0x0000142014007986 */ /* 0x0085e8000c101906 */
[----:B0-----:R-:W3:Y:S04]  /*bb40*/  LDG.E R31, desc[UR6][R18.64+0x18] ;  /* 0x00001806121f7981 */ /* 0x001ee8000c1e1900 */
[----:B---3--:R2:W-:Y:S04]  /*bb50*/  STG.E desc[UR6][R20.64+0x18], R31 ;  /* 0x0000181f14007986 */ /* 0x0085e8000c101906 */
[----:B-1----:R-:W3:Y:S01]  /*bb60*/  LDG.E R33, desc[UR6][R18.64+0x1c] ;  /* 0x00001c0612217981 */ /* 0x002ee2000c1e1900 */
[----:B------:R-:W-:-:S03]  /*bb70*/  VIADD R0, R0, 0x8 ;  /* 0x0000000800007836 */ /* 0x000fc60000000000 */
[----:B---3--:R2:W-:Y:S04]  /*bb80*/  STG.E desc[UR6][R20.64+0x1c], R33 ;  /* 0x00001c2114007986 */ /* 0x0085e8000c101906 */
.L_x_129:
[----:B------:R-:W-:Y:S05]  /*bb90*/  BRA.U !UP2, `(.L_x_126) ;  /* 0x000000010a787547 */ /* 0x000fea000b800000 */
[----:B------:R-:W-:Y:S01]  /*bba0*/  UISETP.NE.AND UP1, UPT, UR13, URZ, UPT ;  /* 0x000000ff0d00728c */ /* 0x000fe2000bf25270 */
[----:B------:R-:W-:Y:S10]  /*bbb0*/  BRA.U !UP0, `(.L_x_130) ;  /* 0x0000000108347547 */ /* 0x000ff4000b800000 */
[----:B------:R-:W0:Y:S01]  /*bbc0*/  LDC.64 R18, c[0x0][0x398] ;  /* 0x0000e600ff127b82 */ /* 0x000e220000000a00 */
[----:B--2---:R-:W-:-:S04]  /*bbd0*/  IMAD.IADD R21, R9, 0x1, R0 ;  /* 0x0000000109157824 */ /* 0x004fc800078e0200 */
        /* <DEDUP_REMOVED lines=8> */
[----:B------:R-:W2:Y:S01]  /*bc60*/  LDG.E R37, desc[UR6][R18.64+0xc] ;  /* 0x00000c0612257981 */ /* 0x000ea2000c1e1900 */
[----:B------:R-:W-:-:S03]  /*bc70*/  VIADD R0, R0, 0x4 ;  /* 0x0000000400007836 */ /* 0x000fc60000000000 */
[----:B--2---:R0:W-:Y:S04]  /*bc80*/  STG.E desc[UR6][R20.64+0xc], R37 ;  /* 0x00000c2514007986 */ /* 0x0041e8000c101906 */
.L_x_130:
[----:B------:R-:W-:Y:S05]  /*bc90*/  BRA.U !UP1, `(.L_x_126) ;  /* 0x0000000109387547 */ /* 0x000fea000b800000 */
[----:B------:R-:W1:Y:S01]  /*bca0*/  LDC.64 R18, c[0x0][0x398] ;  /* 0x0000e600ff127b82 */ /* 0x000e620000000a00 */
[----:B0-2---:R-:W-:-:S04]  /*bcb0*/  IMAD.IADD R21, R9, 0x1, R0 ;  /* 0x0000000109157824 */ /* 0x005fc800078e0200 */
[----:B-1----:R-:W-:-:S05]  /*bcc0*/  IMAD.WIDE R18, R21, 0x4, R18 ;  /* 0x0000000415127825 */ /* 0x002fca00078e0212 */
[----:B------:R-:W2:Y:S01]  /*bcd0*/  LDG.E R21, desc[UR6][R18.64] ;  /* 0x0000000612157981 */ /* 0x000ea2000c1e1900 */
[----:B------:R-:W-:Y:S01]  /*bce0*/  IMAD.WIDE.U32 R16, R0, 0x4, R16 ;  /* 0x0000000400107825 */ /* 0x000fe200078e0010 */
[----:B------:R-:W-:-:S04]  /*bcf0*/  UISETP.NE.AND UP1, UPT, UR13, 0x1, UPT ;  /* 0x000000010d00788c */ /* 0x000fc8000bf25270 */
[----:B--2---:R1:W-:Y:S05]  /*bd00*/  STG.E desc[UR6][R16.64], R21 ;  /* 0x0000001510007986 */ /* 0x0043ea000c101906 */
[----:B------:R-:W-:Y:S05]  /*bd10*/  BRA.U !UP1, `(.L_x_126) ;  /* 0x0000000109187547 */ /* 0x000fea000b800000 */
[----:B-1----:R-:W2:Y:S01]  /*bd20*/  LDG.E R21, desc[UR6][R18.64+0x4] ;  /* 0x0000040612157981 */ /* 0x002ea2000c1e1900 */
[----:B------:R-:W-:-:S03]  /*bd30*/  UISETP.NE.AND UP1, UPT, UR13, 0x2, UPT ;  /* 0x000000020d00788c */ /* 0x000fc6000bf25270 */
[----:B--2---:R3:W-:Y:S06]  /*bd40*/  STG.E desc[UR6][R16.64+0x4], R21 ;  /* 0x0000041510007986 */ /* 0x0047ec000c101906 */
[----:B------:R-:W-:Y:S05]  /*bd50*/  BRA.U !UP1, `(.L_x_126) ;  /* 0x0000000109087547 */ /* 0x000fea000b800000 */
[----:B------:R-:W2:Y:S04]  /*bd60*/  LDG.E R19, desc[UR6][R18.64+0x8] ;  /* 0x0000080612137981 */ /* 0x000ea8000c1e1900 */
[----:B--2---:R4:W-:Y:S02]  /*bd70*/  STG.E desc[UR6][R16.64+0x8], R19 ;  /* 0x0000081310007986 */ /* 0x0049e4000c101906 */
.L_x_126:
[----:B------:R-:W-:Y:S05]  /*bd80*/  BSYNC.RECONVERGENT B1 ;  /* 0x0000000000017941 */ /* 0x000fea0003800200 */
.L_x_125:
[----:B------:R-:W-:-:S05]  /*bd90*/  VIADD R6, R6, 0x1 ;  /* 0x0000000106067836 */ /* 0x000fca0000000000 */
[----:B------:R-:W-:-:S13]  /*bda0*/  ISETP.NE.AND P0, PT, R6, R8, PT ;  /* 0x000000080600720c */ /* 0x000fda0003f05270 */
[----:B------:R-:W-:Y:S05]  /*bdb0*/  @P0 BRA `(.L_x_131) ;  /* 0xfffffff400cc0947 */ /* 0x000fea000383ffff */
.L_x_124:
[----:B------:R-:W-:Y:S05]  /*bdc0*/  BSYNC.RECONVERGENT B0 ;  /* 0x0000000000007941 */ /* 0x000fea0003800200 */
.L_x_123:
[----:B------:R-:W-:-:S05]  /*bdd0*/  VIADD R11, R11, 0x1 ;  /* 0x000000010b0b7836 */ /* 0x000fca0000000000 */
[----:B------:R-:W-:-:S13]  /*bde0*/  ISETP.NE.AND P0, PT, R11, R28, PT ;  /* 0x0000001c0b00720c */ /* 0x000fda0003f05270 */
[----:B------:R-:W-:Y:S05]  /*bdf0*/  @P0 BRA `(.L_x_132) ;  /* 0xfffffff400900947 */ /* 0x000fea000383ffff */
[----:B------:R-:W-:Y:S05]  /*be00*/  EXIT ;  /* 0x000000000000794d */ /* 0x000fea0003800000 */
.L_x_133:
[----:B------:R-:W-:-:S00]  /*be10*/  BRA `(.L_x_133) ;  /* 0xfffffffc00fc7947 */ /* 0x000fc0000383ffff */
[----:B------:R-:W-:-:S00]  /*be20*/  NOP ;  /* 0x0000000000007918 */ /* 0x000fc00000000000 */
        /* <DEDUP_REMOVED lines=13> */
.L_x_154:


//--------------------- .text._Z21calculate_miou_kernelPfPbPiii --------------------------
	.section	.text._Z21calculate_miou_kernelPfPbPiii,"ax",@progbits
	.align	128
        .global         _Z21calculate_miou_kernelPfPbPiii
        .type           _Z21calculate_miou_kernelPfPbPiii,@function
        .size           _Z21calculate_miou_kernelPfPbPiii,(.L_x_153 - _Z21calculate_miou_kernelPfPbPiii)
        .other          _Z21calculate_miou_kernelPfPbPiii,@"STO_CUDA_ENTRY STV_DEFAULT"
_Z21calculate_miou_kernelPfPbPiii:
.text._Z21calculate_miou_kernelPfPbPiii:
[----:B------:R-:W-:Y:S01]  /*0000*/  LDC R1, c[0x0][0x37c] ;  /* 0x0000df00ff017b82 */ /* 0x000fe20000000800 */
[----:B------:R-:W0:Y:S07]  /*0010*/  S2R R5, SR_TID.Y ;  /* 0x0000000000057919 */ /* 0x000e2e0000002200 */
[----:B------:R-:W0:Y:S01]  /*0020*/  S2UR UR4, SR_CTAID.Y ;  /* 0x00000000000479c3 */ /* 0x000e220000002600 */
[----:B------:R-:W1:Y:S01]  /*0030*/  LDCU UR6, c[0x0][0x39c] ;  /* 0x00007380ff0677ac */ /* 0x000e620008000800 */
[----:B------:R-:W2:Y:S06]  /*0040*/  S2R R0, SR_TID.X ;  /* 0x0000000000007919 */ /* 0x000eac0000002100 */
[----:B------:R-:W2:Y:S01]  /*0050*/  S2UR UR5, SR_CTAID.X ;  /* 0x00000000000579c3 */ /* 0x000ea20000002500 */
[----:B0-----:R-:W-:-:S02]  /*0060*/  VIADD R5, R5, UR4 ;  /* 0x0000000405057c36 */ /* 0x001fc40008000000 */
[----:B--2---:R-:W-:-:S05]  /*0070*/  VIADD R0, R0, UR5 ;  /* 0x0000000500007c36 */ /* 0x004fca0008000000 */
[----:B------:R-:W-:-:S04]  /*0080*/  VIMNMX R2, PT, PT, R5, R0, !PT ;  /* 0x0000000005027248 */ /* 0x000fc80007fe0100 */
[----:B-1----:R-:W-:-:S04]  /*0090*/  ISETP.GE.AND P0, PT, R2, UR6, PT ;  /* 0x0000000602007c0c */ /* 0x002fc8000bf06270 */
[----:B------:R-:W-:-:S13]  /*00a0*/  ISETP.EQ.OR P0, PT, R5, R0, P0 ;  /* 0x000000000500720c */ /* 0x000fda0000702670 */
[----:B------:R-:W-:Y:S05]  /*00b0*/  @P0 EXIT ;  /* 0x000000000000094d */ /* 0x000fea0003800000 */
[----:B------:R-:W0:Y:S01]  /*00c0*/  LDC.64 R6, c[0x0][0x390] ;  /* 0x0000e400ff067b82 */ /* 0x000e220000000a00 */
[----:B------:R-:W1:Y:S01]  /*00d0*/  LDCU.64 UR8, c[0x0][0x358] ;  /* 0x00006b00ff0877ac */ /* 0x000e620008000a00 */
[----:B0-----:R-:W-:-:S04]  /*00e0*/  IMAD.WIDE.U32 R2, R5, 0x4, R6 ;  /* 0x0000000405027825 */ /* 0x001fc800078e0006 */
[----:B------:R-:W-:Y:S02]  /*00f0*/  IMAD.WIDE R6, R0, 0x4, R6 ;  /* 0x0000000400067825 */ /* 0x000fe400078e0206 */
[----:B-1----:R-:W2:Y:S04]  /*0100*/  LDG.E R2, desc[UR8][R2.64] ;  /* 0x0000000802027981 */ /* 0x002ea8000c1e1900 */
[----:B------:R-:W2:Y:S02]  /*0110*/  LDG.E R7, desc[UR8][R6.64] ;  /* 0x0000000806077981 */ /* 0x000ea4000c1e1900 */
[----:B--2---:R-:W-:-:S13]  /*0120*/  ISETP.NE.AND P0, PT, R2, R7, PT ;  /* 0x000000070200720c */ /* 0x004fda0003f05270 */
[----:B------:R-:W-:Y:S05]  /*0130*/  @P0 EXIT ;  /* 0x000000000000094d */ /* 0x000fea0003800000 */
[----:B------:R-:W0:Y:S01]  /*0140*/  LDCU UR5, c[0x0][0x398] ;  /* 0x00007300ff0577ac */ /* 0x000e220008000800 */
[----:B------:R-:W-:Y:S02]  /*0150*/  CS2R R12, SRZ ;  /* 0x00000000000c7805 */ /* 0x000fe4000001ff00 */
[----:B------:R-:W-:Y:S01]  /*0160*/  CS2R R2, SRZ ;  /* 0x0000000000027805 */ /* 0x000fe2000001ff00 */
[----:B0-----:R-:W-:-:S09]  /*0170*/  UISETP.GE.AND UP0, UPT, UR5, 0x1, UPT ;  /* 0x000000010500788c */ /* 0x001fd2000bf06270 */
[----:B------:R-:W-:Y:S05]  /*0180*/  BRA.U !UP0, `(.L_x_134) ;  /* 0x0000000d08047547 */ /* 0x000fea000b800000 */
[----:B------:R-:W-:Y:S02]  /*0190*/  UISETP.GE.U32.AND UP1, UPT, UR5, 0x8, UPT ;  /* 0x000000080500788c */ /* 0x000fe4000bf26070 */
[----:B------:R-:W-:Y:S01]  /*01a0*/  IMAD R9, R5, UR5, RZ ;  /* 0x0000000505097c24 */ /* 0x000fe2000f8e02ff */
[----:B------:R-:W-:Y:S02]  /*01b0*/  ULOP3.LUT UR6, UR5, 0x7, URZ, 0xc0, !UPT ;  /* 0x0000000705067892 */ /* 0x000fe4000f8ec0ff */
[----:B------:R-:W-:Y:S01]  /*01c0*/  IMAD R11, R0, UR5, RZ ;  /* 0x00000005000b7c24 */ /* 0x000fe2000f8e02ff */
[----:B------:R-:W-:Y:S01]  /*01d0*/  UMOV UR4, URZ ;  /* 0x000000ff00047c82 */ /* 0x000fe20008000000 */
[----:B------:R-:W-:Y:S01]  /*01e0*/  IMAD.MOV.U32 R4, RZ, RZ, RZ ;  /* 0x000000ffff047224 */ /* 0x000fe200078e00ff */
[----:B------:R-:W-:Y:S01]  /*01f0*/  SHF.R.S32.HI R10, RZ, 0x1f, R9 ;  /* 0x0000001fff0a7819 */ /* 0x000fe20000011409 */
[----:B------:R-:W-:Y:S01]  /*0200*/  IMAD.MOV.U32 R12, RZ, RZ, RZ ;  /* 0x000000ffff0c7224 */ /* 0x000fe200078e00ff */
[----:B------:R-:W-:Y:S01]  /*0210*/  SHF.R.S32.HI R8, RZ, 0x1f, R11 ;  /* 0x0000001fff087819 */ /* 0x000fe2000001140b */
[----:B------:R-:W-:Y:S01]  /*0220*/  UISETP.NE.AND UP0, UPT, UR6, URZ, UPT ;  /* 0x000000ff0600728c */ /* 0x000fe2000bf05270 */
[----:B------:R-:W-:Y:S10]  /*0230*/  BRA.U !UP1, `(.L_x_135) ;  /* 0x0000000509647547 */ /* 0x000ff4000b800000 */
[----:B------:R-:W0:Y:S01]  /*0240*/  LDCU.64 UR10, c[0x0][0x388] ;  /* 0x00007100ff0a77ac */ /* 0x000e220008000a00 */
[----:B------:R-:W-:Y:S01]  /*0250*/  IMAD.MOV.U32 R4, RZ, RZ, RZ ;  /* 0x000000ffff047224 */ /* 0x000fe200078e00ff */
[----:B------:R-:W-:-:S04]  /*0260*/  ULOP3.LUT UR4, UR5, 0x7ffffff8, URZ, 0xc0, !UPT ;  /* 0x7ffffff805047892 */ /* 0x000fc8000f8ec0ff */
[----:B------:R-:W-:Y:S01]  /*0270*/  UIADD3 UR7, UPT, UPT, -UR4, URZ, URZ ;  /* 0x000000ff04077290 */ /* 0x000fe2000fffe1ff */
[----:B0-----:R-:W-:Y:S02]  /*0280*/  IADD3 R2, P0, PT, R9, UR10, RZ ;  /* 0x0000000a09027c10 */ /* 0x001fe4000ff1e0ff */
[----:B------:R-:W-:Y:S02]  /*0290*/  IADD3 R6, P2, PT, R11, UR10, RZ ;  /* 0x0000000a0b067c10 */ /* 0x000fe4000ff5e0ff */
[----:B------:R-:W-:Y:S02]  /*02a0*/  IADD3 R2, P1, PT, R2, 0x3, RZ ;  /* 0x0000000302027810 */ /* 0x000fe40007f3e0ff */
[----:B------:R-:W-:Y:S02]  /*02b0*/  IADD3 R6, P3, PT, R6, 0x3, RZ ;  /* 0x0000000306067810 */ /* 0x000fe40007f7e0ff */
[----:B------:R-:W-:Y:S02]  /*02c0*/  IADD3.X R3, PT, PT, RZ, UR11, R10, P1, P0 ;  /* 0x0000000bff037c10 */ /* 0x000fe40008fe040a */
[----:B------:R-:W-:-:S09]  /*02d0*/  IADD3.X R7, PT, PT, RZ, UR11, R8, P3, P2 ;  /* 0x0000000bff077c10 */ /* 0x000fd20009fe4408 */
.L_x_136:
[----:B------:R-:W2:Y:S04]  /*02e0*/  LDG.E.S8 R24, desc[UR8][R6.64+-0x3] ;  /* 0xfffffd0806187981 */ /* 0x000ea8000c1e1300 */
[----:B------:R-:W3:Y:S04]  /*02f0*/  LDG.E.S8 R21, desc[UR8][R2.64+-0x3] ;  /* 0xfffffd0802157981 */ /* 0x000ee8000c1e1300 */
[----:B------:R-:W4:Y:S04]  /*0300*/  LDG.E.S8 R27, desc[UR8][R6.64+-0x2] ;  /* 0xfffffe08061b7981 */ /* 0x000f28000c1e1300 */
[----:B------:R-:W5:Y:S04]  /*0310*/  LDG.E.S8 R26, desc[UR8][R2.64+-0x2] ;  /* 0xfffffe08021a7981 */ /* 0x000f68000c1e1300 */
        /* <DEDUP_REMOVED lines=8> */
[----:B------:R-:W5:Y:S01]  /*03a0*/  LDG.E.S8 R23, desc[UR8][R2.64+0x3] ;  /* 0x0000030802177981 */ /* 0x000f62000c1e1300 */
[----:B--2---:R-:W-:-:S02]  /*03b0*/  IMAD.MOV R14, RZ, RZ, -R24 ;  /* 0x000000ffff0e7224 */ /* 0x004fc400078e0a18 */
[----:B---3--:R-:W-:-:S03]  /*03c0*/  IMAD R25, R21, R24, RZ ;  /* 0x0000001815197224 */ /* 0x008fc600078e02ff */
[----:B------:R-:W-:Y:S01]  /*03d0*/  ISETP.NE.AND P0, PT, R21, R14, PT ;  /* 0x0000000e1500720c */ /* 0x000fe20003f05270 */
[----:B------:R0:W2:Y:S01]  /*03e0*/  LDG.E.S8 R24, desc[UR8][R2.64+0x4] ;  /* 0x0000040802187981 */ /* 0x0000a2000c1e1300 */
[----:B----4-:R-:W-:-:S03]  /*03f0*/  IMAD.MOV R21, RZ, RZ, -R27 ;  /* 0x000000ffff157224 */ /* 0x010fc600078e0a1b */
[----:B------:R-:W3:Y:S02]  /*0400*/  LDG.E.S8 R14, desc[UR8][R6.64+0x3] ;  /* 0x00000308060e7981 */ /* 0x000ee4000c1e1300 */
[C---:B-----5:R-:W-:Y:S02]  /*0410*/  ISETP.NE.AND P1, PT, R26.reuse, R21, PT ;  /* 0x000000151a00720c */ /* 0x060fe40003f25270 */
[----:B------:R1:W4:Y:S01]  /*0420*/  LDG.E.S8 R21, desc[UR8][R6.64+0x4] ;  /* 0x0000040806157981 */ /* 0x000322000c1e1300 */
[----:B------:R-:W-:Y:S01]  /*0430*/  I2FP.F32.S32 R25, R25 ;  /* 0x0000001900197245 */ /* 0x000fe20000201400 */
[----:B------:R-:W-:-:S04]  /*0440*/  IMAD R26, R26, R27, RZ ;  /* 0x0000001b1a1a7224 */ /* 0x000fc800078e02ff */
[----:B------:R-:W-:Y:S01]  /*0450*/  FADD R12, R25, R12 ;  /* 0x0000000c190c7221 */ /* 0x000fe20000000000 */
[----:B------:R-:W-:-:S05]  /*0460*/  I2FP.F32.S32 R25, R26 ;  /* 0x0000001a00197245 */ /* 0x000fca0000201400 */
[----:B------:R-:W-:Y:S01]  /*0470*/  FADD R12, R12, R25 ;  /* 0x000000190c0c7221 */ /* 0x000fe20000000000 */
[----:B------:R-:W-:Y:S02]  /*0480*/  IMAD.MOV R25, RZ, RZ, -R13 ;  /* 0x000000ffff197224 */ /* 0x000fe400078e0a0d */
[----:B------:R-:W-:-:S03]  /*0490*/  IMAD R13, R20, R13, RZ ;  /* 0x0000000d140d7224 */ /* 0x000fc600078e02ff */
[----:B------:R-:W-:Y:S02]  /*04a0*/  ISETP.NE.AND P2, PT, R20, R25, PT ;  /* 0x000000191400720c */ /* 0x000fe40003f45270 */
[----:B------:R-:W-:Y:S02]  /*04b0*/  FSEL R25, RZ, 1, !P0 ;  /* 0x3f800000ff197808 */ /* 0x000fe40004000000 */
[----:B------:R-:W-:Y:S02]  /*04c0*/  I2FP.F32.S32 R13, R13 ;  /* 0x0000000d000d7245 */ /* 0x000fe40000201400 */
[----:B------:R-:W-:Y:S01]  /*04d0*/  FSEL R20, RZ, 1, !P1 ;  /* 0x3f800000ff147808 */ /* 0x000fe20004800000 */
[----:B------:R-:W-:Y:S01]  /*04e0*/  FADD R25, R25, R4 ;  /* 0x0000000419197221 */ /* 0x000fe20000000000 */
[----:B------:R-:W-:Y:S02]  /*04f0*/  IMAD R4, R22, R15, RZ ;  /* 0x0000000f16047224 */ /* 0x000fe400078e02ff */
[----:B------:R-:W-:-:S02]  /*0500*/  IMAD.MOV R27, RZ, RZ, -R15 ;  /* 0x000000ffff1b7224 */ /* 0x000fc400078e0a0f */
[----:B------:R-:W-:Y:S01]  /*0510*/  FADD R12, R12, R13 ;  /* 0x0000000d0c0c7221 */ /* 0x000fe20000000000 */
[----:B------:R-:W-:Y:S01]  /*0520*/  FADD R20, R25, R20 ;  /* 0x0000001419147221 */ /* 0x000fe20000000000 */
[----:B------:R-:W-:Y:S01]  /*0530*/  FSEL R15, RZ, 1, !P2 ;  /* 0x3f800000ff0f7808 */ /* 0x000fe20005000000 */
[----:B------:R-:W-:Y:S01]  /*0540*/  IMAD R13, R16, R19, RZ ;  /* 0x00000013100d7224 */ /* 0x000fe200078e02ff */
[----:B------:R-:W-:Y:S01]  /*0550*/  I2FP.F32.S32 R25, R4 ;  /* 0x0000000400197245 */ /* 0x000fe20000201400 */
[----:B------:R-:W-:Y:S01]  /*0560*/  IMAD.MOV R19, RZ, RZ, -R19 ;  /* 0x000000ffff137224 */ /* 0x000fe200078e0a13 */
[----:B------:R-:W-:Y:S01]  /*0570*/  ISETP.NE.AND P0, PT, R22, R27, PT ;  /* 0x0000001b1600720c */ /* 0x000fe20003f05270 */
[----:B------:R-:W-:Y:S01]  /*0580*/  FADD R15, R20, R15 ;  /* 0x0000000f140f7221 */ /* 0x000fe20000000000 */
[----:B------:R-:W-:Y:S01]  /*0590*/  I2FP.F32.S32 R13, R13 ;  /* 0x0000000d000d7245 */ /* 0x000fe20000201400 */
[----:B------:R-:W-:Y:S01]  /*05a0*/  FADD R12, R12, R25 ;  /* 0x000000190c0c7221 */ /* 0x000fe20000000000 */
[----:B------:R-:W-:Y:S01]  /*05b0*/  FSEL R4, RZ, 1, !P0 ;  /* 0x3f800000ff047808 */ /* 0x000fe20004000000 */
[----:B------:R-:W-:Y:S01]  /*05c0*/  IMAD.MOV R20, RZ, RZ, -R18 ;  /* 0x000000ffff147224 */ /* 0x000fe200078e0a12 */
[----:B------:R-:W-:Y:S01]  /*05d0*/  ISETP.NE.AND P0, PT, R16, R19, PT ;  /* 0x000000131000720c */ /* 0x000fe20003f05270 */
[----:B------:R-:W-:-:S02]  /*05e0*/  FADD R12, R12, R13 ;  /* 0x0000000d0c0c7221 */ /* 0x000fc40000000000 */
[----:B------:R-:W-:Y:S01]  /*05f0*/  FADD R4, R15, R4 ;  /* 0x000000040f047221 */ /* 0x000fe20000000000 */
[C---:B------:R-:W-:Y:S02]  /*0600*/  ISETP.NE.AND P1, PT, R17.reuse, R20, PT ;  /* 0x000000141100720c */ /* 0x040fe40003f25270 */
[----:B------:R-:W-:Y:S01]  /*0610*/  FSEL R13, RZ, 1, !P0 ;  /* 0x3f800000ff0d7808 */ /* 0x000fe20004000000 */
[----:B------:R-:W-:Y:S01]  /*0620*/  IMAD R18, R17, R18, RZ ;  /* 0x0000001211127224 */ /* 0x000fe200078e02ff */
[----:B------:R-:W-:-:S03]  /*0630*/  FSEL R17, RZ, 1, !P1 ;  /* 0x3f800000ff117808 */ /* 0x000fc60004800000 */
[----:B------:R-:W-:Y:S01]  /*0640*/  FADD R4, R4, R13 ;  /* 0x0000000d04047221 */ /* 0x000fe20000000000 */
[----:B------:R-:W-:Y:S01]  /*0650*/  I2FP.F32.S32 R15, R18 ;  /* 0x00000012000f7245 */ /* 0x000fe20000201400 */
[----:B------:R-:W-:Y:S02]  /*0660*/  UIADD3 UR7, UPT, UPT, UR7, 0x8, URZ ;  /* 0x0000000807077890 */ /* 0x000fe4000fffe0ff */
[----:B------:R-:W-:Y:S02]  /*0670*/  FADD R4, R4, R17 ;  /* 0x0000001104047221 */ /* 0x000fe40000000000 */
[----:B------:R-:W-:Y:S01]  /*0680*/  FADD R12, R12, R15 ;  /* 0x0000000f0c0c7221 */ /* 0x000fe20000000000 */
[----:B------:R-:W-:Y:S01]  /*0690*/  UISETP.NE.AND UP1, UPT, UR7, URZ, UPT ;  /* 0x000000ff0700728c */ /* 0x000fe2000bf25270 */
[----:B0-----:R-:W-:Y:S02]  /*06a0*/  IADD3 R2, P1, PT, R2, 0x8, RZ ;  /* 0x0000000802027810 */ /* 0x001fe40007f3e0ff */
[----:B-1----:R-:W-:-:S03]  /*06b0*/  IADD3 R6, P2, PT, R6, 0x8, RZ ;  /* 0x0000000806067810 */ /* 0x002fc60007f5e0ff */
[----:B------:R-:W-:Y:S02]  /*06c0*/  IMAD.X R3, RZ, RZ, R3, P1 ;  /* 0x000000ffff037224 */ /* 0x000fe400008e0603 */
[----:B------:R-:W-:Y:S02]  /*06d0*/  IMAD.X R7, RZ, RZ, R7, P2 ;  /* 0x000000ffff077224 */ /* 0x000fe400010e0607 */
[----:B---3--:R-:W-:Y:S02]  /*06e0*/  IMAD.MOV R16, RZ, RZ, -R14 ;  /* 0x000000ffff107224 */ /* 0x008fe400078e0a0e */
[----:B------:R-:W-:-:S03]  /*06f0*/  IMAD R14, R23, R14, RZ ;  /* 0x0000000e170e7224 */ /* 0x000fc600078e02ff */
[----:B------:R-:W-:Y:S01]  /*0700*/  ISETP.NE.AND P0, PT, R23, R16, PT ;  /* 0x000000101700720c */ /* 0x000fe20003f05270 */
[----:B----4-:R-:W-:Y:S01]  /*0710*/  IMAD.MOV R17, RZ, RZ, -R21 ;  /* 0x000000ffff117224 */ /* 0x010fe200078e0a15 */
[----:B------:R-:W-:Y:S01]  /*0720*/  I2FP.F32.S32 R13, R14 ;  /* 0x0000000e000d7245 */ /* 0x000fe20000201400 */
[C---:B--2---:R-:W-:Y:S01]  /*0730*/  IMAD R21, R24.reuse, R21, RZ ;  /* 0x0000001518157224 */ /* 0x044fe200078e02ff */
[----:B------:R-:W-:Y:S02]  /*0740*/  FSEL R15, RZ, 1, !P0 ;  /* 0x3f800000ff0f7808 */ /* 0x000fe40004000000 */
[----:B------:R-:W-:Y:S01]  /*0750*/  ISETP.NE.AND P0, PT, R24, R17, PT ;  /* 0x000000111800720c */ /* 0x000fe20003f05270 */
[----:B------:R-:W-:Y:S01]  /*0760*/  FADD R12, R12, R13 ;  /* 0x0000000d0c0c7221 */ /* 0x000fe20000000000 */
[----:B------:R-:W-:Y:S01]  /*0770*/  I2FP.F32.S32 R21, R21 ;  /* 0x0000001500157245 */ /* 0x000fe20000201400 */
[----:B------:R-:W-:Y:S01]  /*0780*/  FADD R4, R4, R15 ;  /* 0x0000000f04047221 */ /* 0x000fe20000000000 */
[----:B------:R-:W-:-:S03]  /*0790*/  FSEL R13, RZ, 1, !P0 ;  /* 0x3f800000ff0d7808 */ /* 0x000fc60004000000 */
[----:B------:R-:W-:Y:S02]  /*07a0*/  FADD R12, R12, R21 ;  /* 0x000000150c0c7221 */ /* 0x000fe40000000000 */
[----:B------:R-:W-:Y:S01]  /*07b0*/  FADD R4, R4, R13 ;  /* 0x0000000d04047221 */ /* 0x000fe20000000000 */
[----:B------:R-:W-:Y:S06]  /*07c0*/  BRA.U UP1, `(.L_x_136) ;  /* 0xfffffff901c47547 */ /* 0x000fec000b83ffff */
.L_x_135:
[----:B------:R-:W-:Y:S05]  /*07d0*/  BRA.U !UP0, `(.L_x_137) ;  /* 0x0000000508687547 */ /* 0x000fea000b800000 */
[----:B------:R-:W-:Y:S02]  /*07e0*/  UISETP.GE.U32.AND UP0, UPT, UR6, 0x4, UPT ;  /* 0x000000040600788c */ /* 0x000fe4000bf06070 */
[----:B------:R-:W-:-:S04]  /*07f0*/  ULOP3.LUT UR7, UR5, 0x3, URZ, 0xc0, !UPT ;  /* 0x0000000305077892 */ /* 0x000fc8000f8ec0ff */
[----:B------:R-:W-:-:S03]  /*0800*/  UISETP.NE.AND UP1, UPT, UR7, URZ, UPT ;  /* 0x000000ff0700728c */ /* 0x000fc6000bf25270 */
[----:B------:R-:W-:Y:S08]  /*0810*/  BRA.U !UP0, `(.L_x_138) ;  /* 0x0000000108a87547 */ /* 0x000ff0000b800000 */
[----:B------:R-:W0:Y:S02]  /*0820*/  LDC.64 R6, c[0x0][0x388] ;  /* 0x0000e200ff067b82 */ /* 0x000e240000000a00 */
[C---:B0-----:R-:W-:Y:S02]  /*0830*/  IADD3 R2, P0, P1, R6.reuse, UR4, R9 ;  /* 0x0000000406027c10 */ /* 0x041fe4000f91e009 */
[----:B------:R-:W-:Y:S02]  /*0840*/  IADD3 R6, P2, P3, R6, UR4, R11 ;  /* 0x0000000406067c10 */ /* 0x000fe4000fb5e00b */
[-C--:B------:R-:W-:Y:S02]  /*0850*/  IADD3.X R3, PT, PT, RZ, R7.reuse, R10, P0, P1 ;  /* 0x00000007ff037210 */ /* 0x080fe400007e240a */
[----:B------:R-:W-:-:S03]  /*0860*/  IADD3.X R7, PT, PT, RZ, R7, R8, P2, P3 ;  /* 0x00000007ff077210 */ /* 0x000fc600017e6408 */
[----:B------:R-:W2:Y:S04]  /*0870*/  LDG.E.S8 R17, desc[UR8][R2.64] ;  /* 0x0000000802117981 */ /* 0x000ea8000c1e1300 */
[----:B------:R-:W2:Y:S04]  /*0880*/  LDG.E.S8 R18, desc[UR8][R6.64] ;  /* 0x0000000806127981 */ /* 0x000ea8000c1e1300 */
[----:B------:R-:W3:Y:S04]  /*0890*/  LDG.E.S8 R20, desc[UR8][R2.64+0x1] ;  /* 0x0000010802147981 */ /* 0x000ee8000c1e1300 */
[----:B------:R-:W3:Y:S04]  /*08a0*/  LDG.E.S8 R21, desc[UR8][R6.64+0x1] ;  /* 0x0000010806157981 */ /* 0x000ee8000c1e1300 */
[----:B------:R-:W4:Y:S04]  /*08b0*/  LDG.E.S8 R16, desc[UR8][R6.64+0x2] ;  /* 0x0000020806107981 */ /* 0x000f28000c1e1300 */
[----:B------:R-:W5:Y:S04]  /*08c0*/  LDG.E.S8 R13, desc[UR8][R2.64+0x2] ;  /* 0x00000208020d7981 */ /* 0x000f68000c1e1300 */
[----:B------:R-:W5:Y:S04]  /*08d0*/  LDG.E.S8 R14, desc[UR8][R6.64+0x3] ;  /* 0x00000308060e7981 */ /* 0x000f68000c1e1300 */
[----:B------:R0:W5:Y:S01]  /*08e0*/  LDG.E.S8 R15, desc[UR8][R2.64+0x3] ;  /* 0x00000308020f7981 */ /* 0x000162000c1e1300 */
[----:B------:R-:W-:Y:S01]  /*08f0*/  UIADD3 UR4, UPT, UPT, UR4, 0x4, URZ ;  /* 0x0000000404047890 */ /* 0x000fe2000fffe0ff */
[----:B--2---:R-:W-:-:S02]  /*0900*/  IMAD R19, R17, R18, RZ ;  /* 0x0000001211137224 */ /* 0x004fc400078e02ff */
[----:B------:R-:W-:-:S03]  /*0910*/  IMAD.MOV R18, RZ, RZ, -R18 ;  /* 0x000000ffff127224 */ /* 0x000fc600078e0a12 */
[----:B------:R-:W-:Y:S02]  /*0920*/  I2FP.F32.S32 R19, R19 ;  /* 0x0000001300137245 */ /* 0x000fe40000201400 */
[----:B------:R-:W-:Y:S01]  /*0930*/  ISETP.NE.AND P0, PT, R17, R18, PT ;  /* 0x000000121100720c */ /* 0x000fe20003f05270 */
[----:B---3--:R-:W-:Y:S02]  /*0940*/  IMAD R18, R20, R21, RZ ;  /* 0x0000001514127224 */ /* 0x008fe400078e02ff */
[----:B------:R-:W-:Y:S01]  /*0950*/  IMAD.MOV R21, RZ, RZ, -R21 ;  /* 0x000000ffff157224 */ /* 0x000fe200078e0a15 */
[----:B------:R-:W-:Y:S01]  /*0960*/  FSEL R17, RZ, 1, !P0 ;  /* 0x3f800000ff117808 */ /* 0x000fe20004000000 */
[----:B------:R-:W-:Y:S01]  /*0970*/  FADD R19, R12, R19 ;  /* 0x000000130c137221 */ /* 0x000fe20000000000 */
[----:B------:R-:W-:Y:S02]  /*0980*/  I2FP.F32.S32 R18, R18 ;  /* 0x0000001200127245 */ /* 0x000fe40000201400 */
[----:B------:R-:W-:Y:S01]  /*0990*/  ISETP.NE.AND P0, PT, R20, R21, PT ;  /* 0x000000151400720c */ /* 0x000fe20003f05270 */
[----:B------:R-:W-:Y:S01]  /*09a0*/  FADD R17, R4, R17 ;  /* 0x0000001104117221 */ /* 0x000fe20000000000 */
[----:B----4-:R-:W-:-:S02]  /*09b0*/  IMAD.MOV R4, RZ, RZ, -R16 ;  /* 0x000000ffff047224 */ /* 0x010fc400078e0a10 */
[----:B------:R-:W-:Y:S01]  /*09c0*/  FADD R18, R19, R18 ;  /* 0x0000001213127221 */ /* 0x000fe20000000000 */
[----:B0-----:R-:W-:Y:S01]  /*09d0*/  FSEL R2, RZ, 1, !P0 ;  /* 0x3f800000ff027808 */ /* 0x001fe20004000000 */
[C---:B-----5:R-:W-:Y:S01]  /*09e0*/  IMAD R16, R13.reuse, R16, RZ ;  /* 0x000000100d107224 */ /* 0x060fe200078e02ff */
[----:B------:R-:W-:Y:S01]  /*09f0*/  ISETP.NE.AND P0, PT, R13, R4, PT ;  /* 0x000000040d00720c */ /* 0x000fe20003f05270 */
[----:B------:R-:W-:Y:S02]  /*0a00*/  IMAD.MOV R4, RZ, RZ, -R14 ;  /* 0x000000ffff047224 */ /* 0x000fe400078e0a0e */
[----:B------:R-:W-:Y:S01]  /*0a10*/  FADD R2, R17, R2 ;  /* 0x0000000211027221 */ /* 0x000fe20000000000 */
[C---:B------:R-:W-:Y:S01]  /*0a20*/  IMAD R14, R15.reuse, R14, RZ ;  /* 0x0000000e0f0e7224 */ /* 0x040fe200078e02ff */
[----:B------:R-:W-:Y:S02]  /*0a30*/  I2FP.F32.S32 R3, R16 ;  /* 0x0000001000037245 */ /* 0x000fe40000201400 */
[----:B------:R-:W-:-:S02]  /*0a40*/  ISETP.NE.AND P1, PT, R15, R4, PT ;  /* 0x000000040f00720c */ /* 0x000fc40003f25270 */
[----:B------:R-:W-:Y:S01]  /*0a50*/  FSEL R7, RZ, 1, !P0 ;  /* 0x3f800000ff077808 */ /* 0x000fe20004000000 */
[----:B------:R-:W-:Y:S01]  /*0a60*/  FADD R3, R18, R3 ;  /* 0x0000000312037221 */ /* 0x000fe20000000000 */
[----:B------:R-:W-:Y:S02]  /*0a70*/  I2FP.F32.S32 R14, R14 ;  /* 0x0000000e000e7245 */ /* 0x000fe40000201400 */
[----:B------:R-:W-:Y:S01]  /*0a80*/  FSEL R13, RZ, 1, !P1 ;  /* 0x3f800000ff0d7808 */ /* 0x000fe20004800000 */
[----:B------:R-:W-:Y:S02]  /*0a90*/  FADD R2, R2, R7 ;  /* 0x0000000702027221 */ /* 0x000fe40000000000 */
[----:B------:R-:W-:Y:S02]  /*0aa0*/  FADD R12, R3, R14 ;  /* 0x0000000e030c7221 */ /* 0x000fe40000000000 */
[----:B------:R-:W-:-:S07]  /*0ab0*/  FADD R4, R2, R13 ;  /* 0x0000000d02047221 */ /* 0x000fce0000000000 */
.L_x_138:
[----:B------:R-:W-:Y:S05]  /*0ac0*/  BRA.U !UP1, `(.L_x_137) ;  /* 0x0000000109ac7547 */ /* 0x000fea000b800000 */
[----:B------:R-:W-:Y:S02]  /*0ad0*/  UISETP.NE.AND UP0, UPT, UR7, 0x1, UPT ;  /* 0x000000010700788c */ /* 0x000fe4000bf05270 */
[----:B------:R-:W-:-:S04]  /*0ae0*/  ULOP3.LUT UR5, UR5, 0x1, URZ, 0xc0, !UPT ;  /* 0x0000000105057892 */ /* 0x000fc8000f8ec0ff */
[----:B------:R-:W-:-:S03]  /*0af0*/  UISETP.NE.U32.AND UP1, UPT, UR5, 0x1, UPT ;  /* 0x000000010500788c */ /* 0x000fc6000bf25070 */
[----:B------:R-:W-:Y:S08]  /*0b00*/  BRA.U !UP0, `(.L_x_139) ;  /* 0x0000000108607547 */ /* 0x000ff0000b800000 */
[----:B------:R-:W0:Y:S02]  /*0b10*/  LDC.64 R6, c[0x0][0x388] ;  /* 0x0000e200ff067b82 */ /* 0x000e240000000a00 */
[C---:B0-----:R-:W-:Y:S02]  /*0b20*/  IADD3 R2, P0, P1, R6.reuse, UR4, R9 ;  /* 0x0000000406027c10 */ /* 0x041fe4000f91e009 */
[----:B------:R-:W-:Y:S02]  /*0b30*/  IADD3 R6, P2, P3, R6, UR4, R11 ;  /* 0x0000000406067c10 */ /* 0x000fe4000fb5e00b */
[-C--:B------:R-:W-:Y:S02]  /*0b40*/  IADD3.X R3, PT, PT, RZ, R7.reuse, R10, P0, P1 ;  /* 0x00000007ff037210 */ /* 0x080fe400007e240a */
[----:B------:R-:W-:-:S03]  /*0b50*/  IADD3.X R7, PT, PT, RZ, R7, R8, P2, P3 ;  /* 0x00000007ff077210 */ /* 0x000fc600017e6408 */
[----:B------:R-:W2:Y:S04]  /*0b60*/  LDG.E.S8 R13, desc[UR8][R2.64] ;  /* 0x00000008020d7981 */ /* 0x000ea8000c1e1300 */
[----:B------:R-:W3:Y:S04]  /*0b70*/  LDG.E.S8 R14, desc[UR8][R6.64] ;  /* 0x00000008060e7981 */ /* 0x000ee8000c1e1300 */
[----:B------:R-:W4:Y:S04]  /*0b80*/  LDG.E.S8 R18, desc[UR8][R6.64+0x1] ;  /* 0x0000010806127981 */ /* 0x000f28000c1e1300 */
[----:B------:R-:W5:Y:S01]  /*0b90*/  LDG.E.S8 R15, desc[UR8][R2.64+0x1] ;  /* 0x00000108020f7981 */ /* 0x000f62000c1e1300 */
[----:B------:R-:W-:Y:S01]  /*0ba0*/  UIADD3 UR4, UPT, UPT, UR4, 0x2, URZ ;  /* 0x0000000204047890 */ /* 0x000fe2000fffe0ff */
[----:B---3--:R-:W-:-:S02]  /*0bb0*/  IMAD.MOV R16, RZ, RZ, -R14 ;  /* 0x000000ffff107224 */ /* 0x008fc400078e0a0e */
[----:B--2---:R-:W-:-:S03]  /*0bc0*/  IMAD R14, R13, R14, RZ ;  /* 0x0000000e0d0e7224 */ /* 0x004fc600078e02ff */
[----:B------:R-:W-:Y:S01]  /*0bd0*/  ISETP.NE.AND P0, PT, R13, R16, PT ;  /* 0x000000100d00720c */ /* 0x000fe20003f05270 */
[----:B----4-:R-:W-:Y:S01]  /*0be0*/  IMAD.MOV R16, RZ, RZ, -R18 ;  /* 0x000000ffff107224 */ /* 0x010fe200078e0a12 */
[----:B------:R-:W-:Y:S01]  /*0bf0*/  I2FP.F32.S32 R13, R14 ;  /* 0x0000000e000d7245 */ /* 0x000fe20000201400 */
[----:B-----5:R-:W-:-:S03]  /*0c00*/  IMAD R18, R15, R18, RZ ;  /* 0x000000120f127224 */ /* 0x020fc600078e02ff */
[----:B------:R-:W-:Y:S02]  /*0c10*/  ISETP.NE.AND P1, PT, R15, R16, PT ;  /* 0x000000100f00720c */ /* 0x000fe40003f25270 */
[----:B------:R-:W-:Y:S01]  /*0c20*/  FSEL R15, RZ, 1, !P0 ;  /* 0x3f800000ff0f7808 */ /* 0x000fe20004000000 */
[----:B------:R-:W-:Y:S01]  /*0c30*/  FADD R12, R12, R13 ;  /* 0x0000000d0c0c7221 */ /* 0x000fe20000000000 */
[----:B------:R-:W-:Y:S02]  /*0c40*/  I2FP.F32.S32 R3, R18 ;  /* 0x0000001200037245 */ /* 0x000fe40000201400 */
[----:B------:R-:W-:Y:S01]  /*0c50*/  FSEL R7, RZ, 1, !P1 ;  /* 0x3f800000ff077808 */ /* 0x000fe20004800000 */
[----:B------:R-:W-:Y:S02]  /*0c60*/  FADD R4, R4, R15 ;  /* 0x0000000f04047221 */ /* 0x000fe40000000000 */
[----:B------:R-:W-:Y:S02]  /*0c70*/  FADD R12, R12, R3 ;  /* 0x000000030c0c7221 */ /* 0x000fe40000000000 */
[----:B------:R-:W-:-:S07]  /*0c80*/  FADD R4, R4, R7 ;  /* 0x0000000704047221 */ /* 0x000fce0000000000 */
.L_x_139:
[----:B------:R-:W-:Y:S05]  /*0c90*/  BRA.U UP1, `(.L_x_137) ;  /* 0x0000000101387547 */ /* 0x000fea000b800000 */
[----:B------:R-:W0:Y:S02]  /*0ca0*/  LDC.64 R2, c[0x0][0x388] ;  /* 0x0000e200ff027b82 */ /* 0x000e240000000a00 */
[C---:B0-----:R-:W-:Y:S02]  /*0cb0*/  IADD3 R6, P2, P3, R2.reuse, UR4, R11 ;  /* 0x0000000402067c10 */ /* 0x041fe4000fb5e00b */
[----:B------:R-:W-:Y:S02]  /*0cc0*/  IADD3 R2, P0, P1, R2, UR4, R9 ;  /* 0x0000000402027c10 */ /* 0x000fe4000f91e009 */
[-C--:B------:R-:W-:Y:S02]  /*0cd0*/  IADD3.X R7, PT, PT, RZ, R3.reuse, R8, P2, P3 ;  /* 0x00000003ff077210 */ /* 0x080fe400017e6408 */
[----:B------:R-:W-:-:S04]  /*0ce0*/  IADD3.X R3, PT, PT, RZ, R3, R10, P0, P1 ;  /* 0x00000003ff037210 */ /* 0x000fc800007e240a */
[----:B------:R-:W2:Y:S04]  /*0cf0*/  LDG.E.S8 R7, desc[UR8][R6.64] ;  /* 0x0000000806077981 */ /* 0x000ea8000c1e1300 */
[----:B------:R-:W3:Y:S01]  /*0d00*/  LDG.E.S8 R2, desc[UR8][R2.64] ;  /* 0x0000000802027981 */ /* 0x000ee2000c1e1300 */
[----:B--2---:R-:W-:Y:S02]  /*0d10*/  IMAD.MOV R9, RZ, RZ, -R7 ;  /* 0x000000ffff097224 */ /* 0x004fe400078e0a07 */
[----:B---3--:R-:W-:-:S03]  /*0d20*/  IMAD R8, R2, R7, RZ ;  /* 0x0000000702087224 */ /* 0x008fc600078e02ff */
[----:B------:R-:W-:Y:S02]  /*0d30*/  ISETP.NE.AND P0, PT, R2, R9, PT ;  /* 0x000000090200720c */ /* 0x000fe40003f05270 */
[----:B------:R-:W-:Y:S02]  /*0d40*/  I2FP.F32.S32 R9, R8 ;  /* 0x0000000800097245 */ /* 0x000fe40000201400 */
[----:B------:R-:W-:-:S03]  /*0d50*/  FSEL R11, RZ, 1, !P0 ;  /* 0x3f800000ff0b7808 */ /* 0x000fc60004000000 */
[----:B------:R-:W-:Y:S02]  /*0d60*/  FADD R12, R12, R9 ;  /* 0x000000090c0c7221 */ /* 0x000fe40000000000 */
[----:B------:R-:W-:-:S07]  /*0d70*/  FADD R4, R4, R11 ;  /* 0x0000000b04047221 */ /* 0x000fce0000000000 */
.L_x_137:
[----:B------:R-:W0:Y:S08]  /*0d80*/  F2F.F64.F32 R12, R12 ;  /* 0x0000000c000c7310 */ /* 0x000e300000201800 */
[----:B------:R1:W2:Y:S02]  /*0d90*/  F2F.F64.F32 R2, R4 ;  /* 0x0000000400027310 */ /* 0x0002a40000201800 */
.L_x_134:
[----:B--2---:R-:W-:Y:S01]  /*0da0*/  DSETP.MAX.AND P0, P1, R2, 1, PT ;  /* 0x3ff000000200742a */ /* 0x004fe2000390f000 */
[----:B-1----:R-:W-:Y:S01]  /*0db0*/  IMAD.MOV.U32 R4, RZ, RZ, R3 ;  /* 0x000000ffff047224 */ /* 0x002fe200078e0003 */
[----:B------:R-:W-:Y:S01]  /*0dc0*/  BSSY.RECONVERGENT B0, `(.L_x_140) ;  /* 0x0000019000007945 */ /* 0x000fe20003800200 */
[----:B------:R-:W-:-:S03]  /*0dd0*/  IMAD.MOV.U32 R6, RZ, RZ, 0x80000 ;  /* 0x00080000ff067424 */ /* 0x000fc600078e00ff */
[----:B------:R-:W-:Y:S02]  /*0de0*/  FSEL R9, R4, 1.875, P0 ;  /* 0x3ff0000004097808 */ /* 0x000fe40000000000 */
[----:B------:R-:W-:Y:S01]  /*0df0*/  SEL R8, R2, RZ, P0 ;  /* 0x000000ff02087207 */ /* 0x000fe20000000000 */
[----:B------:R-:W-:-:S05]  /*0e00*/  IMAD.MOV.U32 R2, RZ, RZ, 0x1 ;  /* 0x00000001ff027424 */ /* 0x000fca00078e00ff */
[----:B------:R-:W-:Y:S02]  /*0e10*/  @P1 LOP3.LUT R9, R6, 0x3ff00000, RZ, 0xfc, !PT ;  /* 0x3ff0000006091812 */ /* 0x000fe400078efcff */
[----:B0-----:R-:W-:Y:S02]  /*0e20*/  FSETP.GEU.AND P1, PT, |R13|, 6.5827683646048100446e-37, PT ;  /* 0x036000000d00780b */ /* 0x001fe40003f2e200 */
[----:B------:R-:W0:Y:S02]  /*0e30*/  MUFU.RCP64H R3, R9 ;  /* 0x0000000900037308 */ /* 0x000e240000001800 */
[----:B0-----:R-:W-:-:S08]  /*0e40*/  DFMA R6, -R8, R2, 1 ;  /* 0x3ff000000806742b */ /* 0x001fd00000000102 */
[----:B------:R-:W-:-:S08]  /*0e50*/  DFMA R6, R6, R6, R6 ;  /* 0x000000060606722b */ /* 0x000fd00000000006 */
[----:B------:R-:W-:-:S08]  /*0e60*/  DFMA R6, R2, R6, R2 ;  /* 0x000000060206722b */ /* 0x000fd00000000002 */
[----:B------:R-:W-:-:S08]  /*0e70*/  DFMA R2, -R8, R6, 1 ;  /* 0x3ff000000802742b */ /* 0x000fd00000000106 */
[----:B------:R-:W-:-:S08]  /*0e80*/  DFMA R2, R6, R2, R6 ;  /* 0x000000020602722b */ /* 0x000fd00000000006 */
[----:B------:R-:W-:-:S08]  /*0e90*/  DMUL R6, R2, R12 ;  /* 0x0000000c02067228 */ /* 0x000fd00000000000 */
[----:B------:R-:W-:-:S08]  /*0ea0*/  DFMA R10, -R8, R6, R12 ;  /* 0x00000006080a722b */ /* 0x000fd0000000010c */
[----:B------:R-:W-:-:S10]  /*0eb0*/  DFMA R2, R2, R10, R6 ;  /* 0x0000000a0202722b */ /* 0x000fd40000000006 */
[----:B------:R-:W-:-:S05]  /*0ec0*/  FFMA R4, RZ, R9, R3 ;  /* 0x00000009ff047223 */ /* 0x000fca0000000003 */
[----:B------:R-:W-:-:S13]  /*0ed0*/  FSETP.GT.AND P0, PT, |R4|, 1.469367938527859385e-39, PT ;  /* 0x001000000400780b */ /* 0x000fda0003f04200 */
[----:B------:R-:W-:Y:S05]  /*0ee0*/  @P0 BRA P1, `(.L_x_141) ;  /* 0x0000000000180947 */ /* 0x000fea0000800000 */
[----:B------:R-:W-:Y:S01]  /*0ef0*/  IMAD.MOV.U32 R6, RZ, RZ, R12 ;  /* 0x000000ffff067224 */ /* 0x000fe200078e000c */
[----:B------:R-:W-:Y:S01]  /*0f00*/  MOV R4, 0xf30 ;  /* 0x00000f3000047802 */ /* 0x000fe20000000f00 */
[----:B------:R-:W-:-:S07]  /*0f10*/  IMAD.MOV.U32 R7, RZ, RZ, R13 ;  /* 0x000000ffff077224 */ /* 0x000fce00078e000d */
[----:B------:R-:W-:Y:S05]  /*0f20*/  CALL.REL.NOINC `($__internal_0_$__cuda_sm20_div_rn_f64_full) ;  /* 0x0000000000347944 */ /* 0x000fea0003c00000 */
[----:B------:R-:W-:Y:S02]  /*0f30*/  IMAD.MOV.U32 R2, RZ, RZ, R12 ;  /* 0x000000ffff027224 */ /* 0x000fe400078e000c */
[----:B------:R-:W-:-:S07]  /*0f40*/  IMAD.MOV.U32 R3, RZ, RZ, R13 ;  /* 0x000000ffff037224 */ /* 0x000fce00078e000d */
.L_x_141:
[----:B------:R-:W-:Y:S05]  /*0f50*/  BSYNC.RECONVERGENT B0 ;  /* 0x0000000000007941 */ /* 0x000fea0003800200 */
.L_x_140:
[----:B------:R-:W0:Y:S01]  /*0f60*/  LDC.64 R6, c[0x0][0x380] ;  /* 0x0000e000ff067b82 */ /* 0x000e220000000a00 */
[----:B------:R-:W1:Y:S01]  /*0f70*/  LDCU UR4, c[0x0][0x39c] ;  /* 0x00007380ff0477ac */ /* 0x000e620008000800 */
[----:B------:R-:W2:Y:S01]  /*0f80*/  F2F.F32.F64 R3, R2 ;  /* 0x0000000200037310 */ /* 0x000ea20000301000 */
[----:B-1----:R-:W-:Y:S02]  /*0f90*/  IMAD R9, R5, UR4, R0 ;  /* 0x0000000405097c24 */ /* 0x002fe4000f8e0200 */
[----:B------:R-:W-:Y:S02]  /*0fa0*/  IMAD R11, R0, UR4, R5 ;  /* 0x00000004000b7c24 */ /* 0x000fe4000f8e0205 */
[----:B0-----:R-:W-:-:S04]  /*0fb0*/  IMAD.WIDE R4, R9, 0x4, R6 ;  /* 0x0000000409047825 */ /* 0x001fc800078e0206 */
[----:B------:R-:W-:Y:S01]  /*0fc0*/  IMAD.WIDE R6, R11, 0x4, R6 ;  /* 0x000000040b067825 */ /* 0x000fe200078e0206 */
[----:B--2---:R-:W-:Y:S04]  /*0fd0*/  STG.E desc[UR8][R4.64], R3 ;  /* 0x0000000304007986 */ /* 0x004fe8000c101908 */
[----:B------:R-:W-:Y:S01]  /*0fe0*/  STG.E desc[UR8][R6.64], R3 ;  /* 0x0000000306007986 */ /* 0x000fe2000c101908 */
[----:B------:R-:W-:Y:S05]  /*0ff0*/  EXIT ;  /* 0x000000000000794d */ /* 0x000fea0003800000 */
        .weak           $__internal_0_$__cuda_sm20_div_rn_f64_full
        .type           $__internal_0_$__cuda_sm20_div_rn_f64_full,@function
        .size           $__internal_0_$__cuda_sm20_div_rn_f64_full,(.L_x_153 - $__internal_0_$__cuda_sm20_div_rn_f64_full)
$__internal_0_$__cuda_sm20_div_rn_f64_full:
[C---:B------:R-:W-:Y:S01]  /*1000*/  FSETP.GEU.AND P0, PT, |R9|.reuse, 1.469367938527859385e-39, PT ;  /* 0x001000000900780b */ /* 0x040fe20003f0e200 */
[--C-:B------:R-:W-:Y:S01]  /*1010*/  IMAD.MOV.U32 R10, RZ, RZ, R8.reuse ;  /* 0x000000ffff0a7224 */ /* 0x100fe200078e0008 */
[----:B------:R-:W-:Y:S01]  /*1020*/  LOP3.LUT R2, R9, 0x800fffff, RZ, 0xc0, !PT ;  /* 0x800fffff09027812 */ /* 0x000fe200078ec0ff */
[----:B------:R-:W-:Y:S01]  /*1030*/  IMAD.MOV.U32 R11, RZ, RZ, R9 ;  /* 0x000000ffff0b7224 */ /* 0x000fe200078e0009 */
[C---:B------:R-:W-:Y:S01]  /*1040*/  FSETP.GEU.AND P2, PT, |R7|.reuse, 1.469367938527859385e-39, PT ;  /* 0x001000000700780b */ /* 0x040fe20003f4e200 */
[----:B------:R-:W-:Y:S01]  /*1050*/  IMAD.MOV.U32 R16, RZ, RZ, 0x1 ;  /* 0x00000001ff107424 */ /* 0x000fe200078e00ff */
[----:B------:R-:W-:Y:S01]  /*1060*/  LOP3.LUT R3, R2, 0x3ff00000, RZ, 0xfc, !PT ;  /* 0x3ff0000002037812 */ /* 0x000fe200078efcff */
[----:B------:R-:W-:Y:S01]  /*1070*/  IMAD.MOV.U32 R2, RZ, RZ, R8 ;  /* 0x000000ffff027224 */ /* 0x000fe200078e0008 */
[----:B------:R-:W-:Y:S01]  /*1080*/  LOP3.LUT R12, R7, 0x7ff00000, RZ, 0xc0, !PT ;  /* 0x7ff00000070c7812 */ /* 0x000fe200078ec0ff */
[----:B------:R-:W-:Y:S01]  /*1090*/  IMAD.MOV.U32 R8, RZ, RZ, R6 ;  /* 0x000000ffff087224 */ /* 0x000fe200078e0006 */
[----:B------:R-:W-:Y:S03]  /*10a0*/  BSSY.RECONVERGENT B1, `(.L_x_142) ;  /* 0x0000050000017945 */ /* 0x000fe60003800200 */
[----:B------:R-:W-:-:S04]  /*10b0*/  @!P0 DMUL R2, R10, 8.98846567431157953865e+307 ;  /* 0x7fe000000a028828 */ /* 0x000fc80000000000 */
[----:B------:R-:W-:Y:S02]  /*10c0*/  @!P2 LOP3.LUT R13, R11, 0x7ff00000, RZ, 0xc0, !PT ;  /* 0x7ff000000b0da812 */ /* 0x000fe400078ec0ff */
[----:B------:R-:W0:Y:S02]  /*10d0*/  MUFU.RCP64H R17, R3 ;  /* 0x0000000300117308 */ /* 0x000e240000001800 */
[----:B------:R-:W-:Y:S01]  /*10e0*/  @!P2 ISETP.GE.U32.AND P3, PT, R12, R13, PT ;  /* 0x0000000d0c00a20c */ /* 0x000fe20003f66070 */
[----:B------:R-:W-:Y:S01]  /*10f0*/  IMAD.MOV.U32 R13, RZ, RZ, 0x1ca00000 ;  /* 0x1ca00000ff0d7424 */ /* 0x000fe200078e00ff */
[----:B0-----:R-:W-:-:S08]  /*1100*/  DFMA R14, R16, -R2, 1 ;  /* 0x3ff00000100e742b */ /* 0x001fd00000000802 */
[----:B------:R-:W-:Y:S01]  /*1110*/  DFMA R18, R14, R14, R14 ;  /* 0x0000000e0e12722b */ /* 0x000fe2000000000e */
[----:B------:R-:W-:-:S04]  /*1120*/  LOP3.LUT R15, R9, 0x7ff00000, RZ, 0xc0, !PT ;  /* 0x7ff00000090f7812 */ /* 0x000fc800078ec0ff */
[----:B------:R-:W-:-:S03]  /*1130*/  ISETP.GE.U32.AND P1, PT, R12, R15, PT ;  /* 0x0000000f0c00720c */ /* 0x000fc60003f26070 */
[----:B------:R-:W-:Y:S01]  /*1140*/  DFMA R16, R16, R18, R16 ;  /* 0x000000121010722b */ /* 0x000fe20000000010 */
[C---:B------:R-:W-:Y:S01]  /*1150*/  @!P2 SEL R19, R13.reuse, 0x63400000, !P3 ;  /* 0x634000000d13a807 */ /* 0x040fe20005800000 */
[----:B------:R-:W-:Y:S01]  /*1160*/  @!P2 IMAD.MOV.U32 R18, RZ, RZ, RZ ;  /* 0x000000ffff12a224 */ /* 0x000fe200078e00ff */
[----:B------:R-:W-:Y:S02]  /*1170*/  SEL R9, R13, 0x63400000, !P1 ;  /* 0x634000000d097807 */ /* 0x000fe40004800000 */
[--C-:B------:R-:W-:Y:S02]  /*1180*/  @!P2 LOP3.LUT R19, R19, 0x80000000, R7.reuse, 0xf8, !PT ;  /* 0x800000001313a812 */ /* 0x100fe400078ef807 */
[----:B------:R-:W-:Y:S01]  /*1190*/  LOP3.LUT R9, R9, 0x800fffff, R7, 0xf8, !PT ;  /* 0x800fffff09097812 */ /* 0x000fe200078ef807 */
[----:B------:R-:W-:Y:S01]  /*11a0*/  DFMA R20, R16, -R2, 1 ;  /* 0x3ff000001014742b */ /* 0x000fe20000000802 */
[----:B------:R-:W-:-:S06]  /*11b0*/  @!P2 LOP3.LUT R19, R19, 0x100000, RZ, 0xfc, !PT ;  /* 0x001000001313a812 */ /* 0x000fcc00078efcff */
[----:B------:R-:W-:Y:S02]  /*11c0*/  @!P2 DFMA R8, R8, 2, -R18 ;  /* 0x400000000808a82b */ /* 0x000fe40000000812 */
[----:B------:R-:W-:Y:S01]  /*11d0*/  DFMA R16, R16, R20, R16 ;  /* 0x000000141010722b */ /* 0x000fe20000000010 */
[----:B------:R-:W-:Y:S02]  /*11e0*/  IMAD.MOV.U32 R21, RZ, RZ, R12 ;  /* 0x000000ffff157224 */ /* 0x000fe400078e000c */
[----:B------:R-:W-:Y:S01]  /*11f0*/  IMAD.MOV.U32 R20, RZ, RZ, R15 ;  /* 0x000000ffff147224 */ /* 0x000fe200078e000f */
[----:B------:R-:W-:-:S04]  /*1200*/  @!P0 LOP3.LUT R20, R3, 0x7ff00000, RZ, 0xc0, !PT ;  /* 0x7ff0000003148812 */ /* 0x000fc800078ec0ff */
[----:B------:R-:W-:Y:S01]  /*1210*/  @!P2 LOP3.LUT R21, R9, 0x7ff00000, RZ, 0xc0, !PT ;  /* 0x7ff000000915a812 */ /* 0x000fe200078ec0ff */
[----:B------:R-:W-:Y:S01]  /*1220*/  DMUL R18, R16, R8 ;  /* 0x0000000810127228 */ /* 0x000fe20000000000 */
[----:B------:R-:W-:-:S03]  /*1230*/  VIADD R23, R20, 0xffffffff ;  /* 0xffffffff14177836 */ /* 0x000fc60000000000 */
[----:B------:R-:W-:-:S04]  /*1240*/  VIADD R22, R21, 0xffffffff ;  /* 0xffffffff15167836 */ /* 0x000fc80000000000 */
[----:B------:R-:W-:Y:S01]  /*1250*/  DFMA R14, R18, -R2, R8 ;  /* 0x80000002120e722b */ /* 0x000fe20000000008 */
[----:B------:R-:W-:-:S04]  /*1260*/  ISETP.GT.U32.AND P0, PT, R22, 0x7feffffe, PT ;  /* 0x7feffffe1600780c */ /* 0x000fc80003f04070 */
[----:B------:R-:W-:-:S03]  /*1270*/  ISETP.GT.U32.OR P0, PT, R23, 0x7feffffe, P0 ;  /* 0x7feffffe1700780c */ /* 0x000fc60000704470 */
[----:B------:R-:W-:-:S10]  /*1280*/  DFMA R14, R16, R14, R18 ;  /* 0x0000000e100e722b */ /* 0x000fd40000000012 */
[----:B------:R-:W-:Y:S05]  /*1290*/  @P0 BRA `(.L_x_143) ;  /* 0x00000000006c0947 */ /* 0x000fea0003800000 */
[----:B------:R-:W-:-:S04]  /*12a0*/  LOP3.LUT R7, R11, 0x7ff00000, RZ, 0xc0, !PT ;  /* 0x7ff000000b077812 */ /* 0x000fc800078ec0ff */
[CC--:B------:R-:W-:Y:S02]  /*12b0*/  VIADDMNMX R6, R12.reuse, -R7.reuse, 0xb9600000, !PT ;  /* 0xb96000000c067446 */ /* 0x0c0fe40007800907 */
[----:B------:R-:W-:Y:S02]  /*12c0*/  ISETP.GE.U32.AND P0, PT, R12, R7, PT ;  /* 0x000000070c00720c */ /* 0x000fe40003f06070 */
[----:B------:R-:W-:Y:S02]  /*12d0*/  VIMNMX R6, PT, PT, R6, 0x46a00000, PT ;  /* 0x46a0000006067848 */ /* 0x000fe40003fe0100 */
[----:B------:R-:W-:-:S05]  /*12e0*/  SEL R13, R13, 0x63400000, !P0 ;  /* 0x634000000d0d7807 */ /* 0x000fca0004000000 */
[----:B------:R-:W-:Y:S02]  /*12f0*/  IMAD.IADD R16, R6, 0x1, -R13 ;  /* 0x0000000106107824 */ /* 0x000fe400078e0a0d */
[----:B------:R-:W-:Y:S02]  /*1300*/  IMAD.MOV.U32 R6, RZ, RZ, RZ ;  /* 0x000000ffff067224 */ /* 0x000fe400078e00ff */
[----:B------:R-:W-:-:S06]  /*1310*/  VIADD R7, R16, 0x7fe00000 ;  /* 0x7fe0000010077836 */ /* 0x000fcc0000000000 */
[----:B------:R-:W-:-:S10]  /*1320*/  DMUL R12, R14, R6 ;  /* 0x000000060e0c7228 */ /* 0x000fd40000000000 */
[----:B------:R-:W-:-:S13]  /*1330*/  FSETP.GTU.AND P0, PT, |R13|, 1.469367938527859385e-39, PT ;  /* 0x001000000d00780b */ /* 0x000fda0003f0c200 */
[----:B------:R-:W-:Y:S05]  /*1340*/  @P0 BRA `(.L_x_144) ;  /* 0x0000000000940947 */ /* 0x000fea0003800000 */
[----:B------:R-:W-:Y:S01]  /*1350*/  DFMA R2, R14, -R2, R8 ;  /* 0x800000020e02722b */ /* 0x000fe20000000008 */
[----:B------:R-:W-:-:S09]  /*1360*/  IMAD.MOV.U32 R6, RZ, RZ, RZ ;  /* 0x000000ffff067224 */ /* 0x000fd200078e00ff */
[C---:B------:R-:W-:Y:S02]  /*1370*/  FSETP.NEU.AND P0, PT, R3.reuse, RZ, PT ;  /* 0x000000ff0300720b */ /* 0x040fe40003f0d000 */
[----:B------:R-:W-:-:S04]  /*1380*/  LOP3.LUT R11, R3, 0x80000000, R11, 0x48, !PT ;  /* 0x80000000030b7812 */ /* 0x000fc800078e480b */
[----:B------:R-:W-:-:S07]  /*1390*/  LOP3.LUT R7, R11, R7, RZ, 0xfc, !PT ;  /* 0x000000070b077212 */ /* 0x000fce00078efcff */
[----:B------:R-:W-:Y:S05]  /*13a0*/  @!P0 BRA `(.L_x_144) ;  /* 0x00000000007c8947 */ /* 0x000fea0003800000 */
[----:B------:R-:W-:Y:S01]  /*13b0*/  IMAD.MOV R3, RZ, RZ, -R16 ;  /* 0x000000ffff037224 */ /* 0x000fe200078e0a10 */
[----:B------:R-:W-:Y:S01]  /*13c0*/  DMUL.RP R6, R14, R6 ;  /* 0x000000060e067228 */ /* 0x000fe20000008000 */
[----:B------:R-:W-:-:S06]  /*13d0*/  IMAD.MOV.U32 R2, RZ, RZ, RZ ;  /* 0x000000ffff027224 */ /* 0x000fcc00078e00ff */
[----:B------:R-:W-:-:S03]  /*13e0*/  DFMA R2, R12, -R2, R14 ;  /* 0x800000020c02722b */ /* 0x000fc6000000000e */
[----:B------:R-:W-:-:S03]  /*13f0*/  LOP3.LUT R11, R7, R11, RZ, 0x3c, !PT ;  /* 0x0000000b070b7212 */ /* 0x000fc600078e3cff */
[----:B------:R-:W-:-:S04]  /*1400*/  IADD3 R2, PT, PT, -R16, -0x43300000, RZ ;  /* 0xbcd0000010027810 */ /* 0x000fc80007ffe1ff */
[----:B------:R-:W-:-:S04]  /*1410*/  FSETP.NEU.AND P0, PT, |R3|, R2, PT ;  /* 0x000000020300720b */ /* 0x000fc80003f0d200 */
[----:B------:R-:W-:Y:S02]  /*1420*/  FSEL R12, R6, R12, !P0 ;  /* 0x0000000c060c7208 */ /* 0x000fe40004000000 */
[----:B------:R-:W-:Y:S01]  /*1430*/  FSEL R13, R11, R13, !P0 ;  /* 0x0000000d0b0d7208 */ /* 0x000fe20004000000 */
[----:B------:R-:W-:Y:S06]  /*1440*/  BRA `(.L_x_144) ;  /* 0x0000000000547947 */ /* 0x000fec0003800000 */
.L_x_143:
[----:B------:R-:W-:-:S14]  /*1450*/  DSETP.NAN.AND P0, PT, R6, R6, PT ;  /* 0x000000060600722a */ /* 0x000fdc0003f08000 */
[----:B------:R-:W-:Y:S05]  /*1460*/  @P0 BRA `(.L_x_145) ;  /* 0x0000000000440947 */ /* 0x000fea0003800000 */
[----:B------:R-:W-:-:S14]  /*1470*/  DSETP.NAN.AND P0, PT, R10, R10, PT ;  /* 0x0000000a0a00722a */ /* 0x000fdc0003f08000 */
[----:B------:R-:W-:Y:S05]  /*1480*/  @P0 BRA `(.L_x_146) ;  /* 0x0000000000300947 */ /* 0x000fea0003800000 */
[----:B------:R-:W-:Y:S01]  /*1490*/  ISETP.NE.AND P0, PT, R21, R20, PT ;  /* 0x000000141500720c */ /* 0x000fe20003f05270 */
[----:B------:R-:W-:Y:S02]  /*14a0*/  IMAD.MOV.U32 R12, RZ, RZ, 0x0 ;  /* 0x00000000ff0c7424 */ /* 0x000fe400078e00ff */
[----:B------:R-:W-:-:S10]  /*14b0*/  IMAD.MOV.U32 R13, RZ, RZ, -0x80000 ;  /* 0xfff80000ff0d7424 */ /* 0x000fd400078e00ff */
[----:B------:R-:W-:Y:S05]  /*14c0*/  @!P0 BRA `(.L_x_144) ;  /* 0x0000000000348947 */ /* 0x000fea0003800000 */
[----:B------:R-:W-:Y:S02]  /*14d0*/  ISETP.NE.AND P0, PT, R21, 0x7ff00000, PT ;  /* 0x7ff000001500780c */ /* 0x000fe40003f05270 */
[----:B------:R-:W-:Y:S02]  /*14e0*/  LOP3.LUT R13, R7, 0x80000000, R11, 0x48, !PT ;  /* 0x80000000070d7812 */ /* 0x000fe400078e480b */
[----:B------:R-:W-:-:S13]  /*14f0*/  ISETP.EQ.OR P0, PT, R20, RZ, !P0 ;  /* 0x000000ff1400720c */ /* 0x000fda0004702670 */
[----:B------:R-:W-:Y:S01]  /*1500*/  @P0 LOP3.LUT R2, R13, 0x7ff00000, RZ, 0xfc, !PT ;  /* 0x7ff000000d020812 */ /* 0x000fe200078efcff */
[----:B------:R-:W-:Y:S02]  /*1510*/  @!P0 IMAD.MOV.U32 R12, RZ, RZ, RZ ;  /* 0x000000ffff0c8224 */ /* 0x000fe400078e00ff */
[----:B------:R-:W-:Y:S02]  /*1520*/  @P0 IMAD.MOV.U32 R12, RZ, RZ, RZ ;  /* 0x000000ffff0c0224 */ /* 0x000fe400078e00ff */
[----:B------:R-:W-:Y:S01]  /*1530*/  @P0 IMAD.MOV.U32 R13, RZ, RZ, R2 ;  /* 0x000000ffff0d0224 */ /* 0x000fe200078e0002 */
[----:B------:R-:W-:Y:S06]  /*1540*/  BRA `(.L_x_144) ;  /* 0x0000000000147947 */ /* 0x000fec0003800000 */
.L_x_146:
[----:B------:R-:W-:Y:S01]  /*1550*/  LOP3.LUT R13, R11, 0x80000, RZ, 0xfc, !PT ;  /* 0x000800000b0d7812 */ /* 0x000fe200078efcff */
[----:B------:R-:W-:Y:S01]  /*1560*/  IMAD.MOV.U32 R12, RZ, RZ, R10 ;  /* 0x000000ffff0c7224 */ /* 0x000fe200078e000a */
[----:B------:R-:W-:Y:S06]  /*1570*/  BRA `(.L_x_144) ;  /* 0x0000000000087947 */ /* 0x000fec0003800000 */
.L_x_145:
[----:B------:R-:W-:Y:S01]  /*1580*/  LOP3.LUT R13, R7, 0x80000, RZ, 0xfc, !PT ;  /* 0x00080000070d7812 */ /* 0x000fe200078efcff */
[----:B------:R-:W-:-:S07]  /*1590*/  IMAD.MOV.U32 R12, RZ, RZ, R6 ;  /* 0x000000ffff0c7224 */ /* 0x000fce00078e0006 */
.L_x_144:
[----:B------:R-:W-:Y:S05]  /*15a0*/  BSYNC.RECONVERGENT B1 ;  /* 0x0000000000017941 */ /* 0x000fea0003800200 */
.L_x_142:
[----:B------:R-:W-:Y:S02]  /*15b0*/  IMAD.MOV.U32 R2, RZ, RZ, R4 ;  /* 0x000000ffff027224 */ /* 0x000fe400078e0004 */
[----:B------:R-:W-:-:S04]  /*15c0*/  IMAD.MOV.U32 R3, RZ, RZ, 0x0 ;  /* 0x00000000ff037424 */ /* 0x000fc800078e00ff */
[----:B------:R-:W-:Y:S05]  /*15d0*/  RET.REL.NODEC R2 `(_Z21calculate_miou_kernelPfPbPiii) ;  /* 0xffffffe802887950 */ /* 0x000fea0003c3ffff */
.L_x_147:
        /* <DEDUP_REMOVED lines=10> */
.L_x_153:


//--------------------- .text._Z32distrituted_sample_points_kerneliiiiiPfPbS_S_ --------------------------
	.section	.text._Z32distrituted_sample_points_kerneliiiiiPfPbS_S_,"ax",@progbits
	.align	128
        .global         _Z32distrituted_sample_points_kerneliiiiiPfPbS_S_
        .type           _Z32distrituted_sample_points_kerneliiiiiPfPbS_S_,@function
        .size           _Z32distrituted_sample_points_kerneliiiiiPfPbS_S_,(.L_x_156 - _Z32distrituted_sample_points_kerneliiiiiPfPbS_S_)
        .other          _Z32distrituted_sample_points_kerneliiiiiPfPbS_S_,@"STO_CUDA_ENTRY STV_DEFAULT"
_Z32distrituted_sample_points_kerneliiiiiPfPbS_S_:
.text._Z32distrituted_sample_points_kerneliiiiiPfPbS_S_:
[----:B------:R-:W-:Y:S01]  /*0000*/  LDC R1, c[0x0][0x37c] ;  /* 0x0000df00ff017b82 */ /* 0x000fe20000000800 */
[----:B------:R-:W-:Y:S05]  /*0010*/  EXIT ;  /* 0x000000000000794d */ /* 0x000fea0003800000 */
.L_x_148:
        /* <DEDUP_REMOVED lines=14> */
.L_x_156:


//--------------------- .text._Z17points2box_kerneliiPKiPiS1_S1_ii --------------------------
	.section	.text._Z17points2box_kerneliiPKiPiS1_S1_ii,"ax",@progbits
	.align	128
        .global         _Z17points2box_kerneliiPKiPiS1_S1_ii
        .type           _Z17points2box_kerneliiPKiPiS1_S1_ii,@function
        .size           _Z17points2box_kerneliiPKiPiS1_S1_ii,(.L_x_157 - _Z17points2box_kerneliiPKiPiS1_S1_ii)
        .other          _Z17points2box_kerneliiPKiPiS1_S1_ii,@"STO_CUDA_ENTRY STV_DEFAULT"
_Z17points2box_kerneliiPKiPiS1_S1_ii:
.text._Z17points2box_kerneliiPKiPiS1_S1_ii:
[----:B------:R-:W-:Y:S01]  /*0000*/  LDC R1, c[0x0][0x37c] ;  /* 0x0000df00ff017b82 */ /* 0x000fe20000000800 */
[----:B------:R-:W0:Y:S07]  /*0010*/  S2R R0, SR_TID.X ;  /* 0x0000000000007919 */ /* 0x000e2e0000002100 */
[----:B------:R-:W0:Y:S08]  /*0020*/  S2UR UR4, SR_CTAID.X ;  /* 0x00000000000479c3 */ /* 0x000e300000002500 */
[----:B------:R-:W1:Y:S01]  /*0030*/  LDC.64 R10, c[0x0][0x380] ;  /* 0x0000e000ff0a7b82 */ /* 0x000e620000000a00 */
[----:B0-----:R-:W-:Y:S01]  /*0040*/  VIADD R0, R0, UR4 ;  /* 0x0000000400007c36 */ /* 0x001fe20008000000 */
[----:B-1----:R-:W-:-:S04]  /*0050*/  ISETP.GE.AND P0, PT, R10, 0x1, PT ;  /* 0x000000010a00780c */ /* 0x002fc80003f06270 */
[----:B------:R-:W-:-:S13]  /*0060*/  ISETP.GE.OR P0, PT, R0, R11, !P0 ;  /* 0x0000000b0000720c */ /* 0x000fda0004706670 */
[----:B------:R-:W-:Y:S05]  /*0070*/  @P0 EXIT ;  /* 0x000000000000094d */ /* 0x000fea0003800000 */
[C---:B------:R-:W-:Y:S01]  /*0080*/  ISETP.GE.U32.AND P0, PT, R10.reuse, 0x4, PT ;  /* 0x000000040a00780c */ /* 0x040fe20003f06070 */
[----:B------:R-:W0:Y:S01]  /*0090*/  LDCU.64 UR6, c[0x0][0x358] ;  /* 0x00006b00ff0677ac */ /* 0x000e220008000a00 */
[----:B------:R-:W-:Y:S01]  /*00a0*/  LOP3.LUT R2, R10, 0x3, RZ, 0xc0, !PT ;  /* 0x000000030a027812 */ /* 0x000fe200078ec0ff */
[----:B------:R-:W-:Y:S01]  /*00b0*/  IMAD.MOV.U32 R4, RZ, RZ, RZ ;  /* 0x000000ffff047224 */ /* 0x000fe200078e00ff */
[----:B------:R-:W-:Y:S02]  /*00c0*/  SHF.R.S32.HI R3, RZ, 0x1f, R0 ;  /* 0x0000001fff037819 */ /* 0x000fe40000011400 */
[----:B------:R-:W-:-:S07]  /*00d0*/  ISETP.NE.AND P1, PT, R2, RZ, PT ;  /* 0x000000ff0200720c */ /* 0x000fce0003f25270 */
[----:B------:R-:W-:Y:S06]  /*00e0*/  @!P0 BRA `(.L_x_149) ;  /* 0x0000000400cc8947 */ /* 0x000fec0003800000 */
[----:B------:R-:W1:Y:S01]  /*00f0*/  LDCU UR4, c[0x0][0x3a8] ;  /* 0x00007500ff0477ac */ /* 0x000e620008000800 */
[----:B------:R-:W2:Y:S01]  /*0100*/  LDC R8, c[0x0][0x384] ;  /* 0x0000e100ff087b82 */ /* 0x000ea20000000800 */
[----:B------:R-:W-:Y:S01]  /*0110*/  LOP3.LUT R4, R10, 0x7ffffffc, RZ, 0xc0, !PT ;  /* 0x7ffffffc0a047812 */ /* 0x000fe200078ec0ff */
[C---:B------:R-:W-:Y:S01]  /*0120*/  IMAD.SHL.U32 R10, R11.reuse, 0x2, RZ ;  /* 0x000000020b0a7824 */ /* 0x040fe200078e00ff */
[----:B------:R-:W3:Y:S01]  /*0130*/  LDCU.64 UR8, c[0x0][0x388] ;  /* 0x00007100ff0877ac */ /* 0x000ee20008000a00 */
[----:B------:R-:W-:Y:S02]  /*0140*/  IMAD R14, R11, 0x3, RZ ;  /* 0x000000030b0e7824 */ /* 0x000fe400078e02ff */
[----:B------:R-:W-:Y:S02]  /*0150*/  IMAD.MOV.U32 R16, RZ, RZ, RZ ;  /* 0x000000ffff107224 */ /* 0x000fe400078e00ff */
[----:B------:R-:W4:Y:S01]  /*0160*/  LDC R6, c[0x0][0x3a8] ;  /* 0x0000ea00ff067b82 */ /* 0x000f220000000800 */
[----:B------:R-:W-:-:S02]  /*0170*/  IMAD.MOV.U32 R18, RZ, RZ, RZ ;  /* 0x000000ffff127224 */ /* 0x000fc400078e00ff */
[----:B------:R-:W-:-:S05]  /*0180*/  IMAD.MOV R7, RZ, RZ, -R4 ;  /* 0x000000ffff077224 */ /* 0x000fca00078e0a04 */
[----:B------:R-:W0:Y:S01]  /*0190*/  LDC R5, c[0x0][0x3a8] ;  /* 0x0000ea00ff057b82 */ /* 0x000e220000000800 */
[----:B-1----:R-:W-:Y:S02]  /*01a0*/  UIMAD UR5, UR4, 0x3, URZ ;  /* 0x00000003040578a4 */ /* 0x002fe4000f8e02ff */
[----:B------:R-:W-:-:S04]  /*01b0*/  USHF.L.U32 UR4, UR4, 0x1, URZ ;  /* 0x0000000104047899 */ /* 0x000fc800080006ff */
[----:B------:R-:W-:Y:S02]  /*01c0*/  IMAD.U32 R22, RZ, RZ, UR5 ;  /* 0x00000005ff167e24 */ /* 0x000fe4000f8e00ff */
[----:B---3--:R-:W-:-:S07]  /*01d0*/  IMAD.U32 R12, RZ, RZ, UR4 ;  /* 0x00000004ff0c7e24 */ /* 0x008fce000f8e00ff */
.L_x_150:
[----:B------:R-:W-:-:S04]  /*01e0*/  IADD3 R9, P0, PT, R0, R16, RZ ;  /* 0x0000001000097210 */ /* 0x000fc80007f1e0ff */
[----:B------:R-:W-:Y:S02]  /*01f0*/  LEA.HI.X.SX32 R20, R16, R3, 0x1, P0 ;  /* 0x0000000310147211 */ /* 0x000fe400000f0eff */
[----:B------:R-:W-:-:S04]  /*0200*/  LEA R28, P0, R9, UR8, 0x2 ;  /* 0x00000008091c7c11 */ /* 0x000fc8000f8010ff */
[----:B------:R-:W-:Y:S02]  /*0210*/  LEA.HI.X R29, R9, UR9, R20, 0x2, P0 ;  /* 0x00000009091d7c11 */ /* 0x000fe400080f1414 */
[----:B------:R-:W1:Y:S03]  /*0220*/  LDC.64 R20, c[0x0][0x390] ;  /* 0x0000e400ff147b82 */ /* 0x000e660000000a00 */
[----:B0-----:R-:W3:Y:S02]  /*0230*/  LDG.E R24, desc[UR6][R28.64] ;  /* 0x000000061c187981 */ /* 0x001ee4000c1e1900 */
[----:B---3--:R-:W-:-:S04]  /*0240*/  ISETP.GT.AND P0, PT, R24, R5, PT ;  /* 0x000000051800720c */ /* 0x008fc80003f04270 */
[----:B------:R-:W-:-:S13]  /*0250*/  ISETP.EQ.OR P0, PT, R24, RZ, P0 ;  /* 0x000000ff1800720c */ /* 0x000fda0000702670 */
[----:B------:R-:W-:Y:S01]  /*0260*/  @!P0 SHF.R.S32.HI R9, RZ, 0x1f, R18 ;  /* 0x0000001fff098819 */ /* 0x000fe20000011412 */
[----:B------:R-:W-:Y:S01]  /*0270*/  @!P0 IMAD.MOV.U32 R17, RZ, RZ, 0x1 ;  /* 0x00000001ff118424 */ /* 0x000fe200078e00ff */
[----:B------:R-:W-:-:S04]  /*0280*/  @!P0 IADD3 R11, P2, PT, R24, R18, RZ ;  /* 0x00000012180b8210 */ /* 0x000fc80007f5e0ff */
[----:B------:R-:W-:Y:S02]  /*0290*/  @!P0 LEA.HI.X.SX32 R24, R24, R9, 0x1, P2 ;  /* 0x0000000918188211 */ /* 0x000fe400010f0eff */
[----:B-1----:R-:W-:-:S04]  /*02a0*/  @!P0 LEA R20, P2, R11, R20, 0x2 ;  /* 0x000000140b148211 */ /* 0x002fc800078410ff */
[----:B------:R-:W-:-:S05]  /*02b0*/  @!P0 LEA.HI.X R21, R11, R21, R24, 0x2, P2 ;  /* 0x000000150b158211 */ /* 0x000fca00010f1418 */
[----:B------:R0:W-:Y:S04]  /*02c0*/  @!P0 STG.E desc[UR6][R20.64], R17 ;  /* 0x0000001114008986 */ /* 0x0001e8000c101906 */
[----:B------:R-:W3:Y:S01]  /*02d0*/  @!P0 LDG.E R28, desc[UR6][R28.64] ;  /* 0x000000061c1c8981 */ /* 0x000ee2000c1e1900 */
[----:B--2---:R-:W-:-:S04]  /*02e0*/  IADD3 R11, P3, PT, R0, R8, RZ ;  /* 0x00000008000b7210 */ /* 0x004fc80007f7e0ff */
[----:B------:R-:W-:Y:S02]  /*02f0*/  LEA.HI.X.SX32 R13, R8, R3, 0x1, P3 ;  /* 0x00000003080d7211 */ /* 0x000fe400018f0eff */
[C---:B------:R-:W-:Y:S01]  /*0300*/  LEA R24, P3, R11.reuse, UR8, 0x2 ;  /* 0x000000080b187c11 */ /* 0x040fe2000f8610ff */
[----:B0-----:R-:W0:Y:S03]  /*0310*/  LDC.64 R20, c[0x0][0x398] ;  /* 0x0000e600ff147b82 */ /* 0x001e260000000a00 */
[----:B------:R-:W-:Y:S02]  /*0320*/  LEA.HI.X R25, R11, UR9, R13, 0x2, P3 ;  /* 0x000000090b197c11 */ /* 0x000fe400098f140d */
[----:B---3--:R-:W-:-:S04]  /*0330*/  @!P0 IADD3 R15, P2, PT, R28, R18, RZ ;  /* 0x000000121c0f8210 */ /* 0x008fc80007f5e0ff */
[----:B------:R-:W-:Y:S02]  /*0340*/  @!P0 LEA.HI.X.SX32 R9, R28, R9, 0x1, P2 ;  /* 0x000000091c098211 */ /* 0x000fe400010f0eff */
[----:B0-----:R-:W-:-:S04]  /*0350*/  @!P0 LEA R26, P2, R15, R20, 0x2 ;  /* 0x000000140f1a8211 */ /* 0x001fc800078410ff */
[----:B------:R-:W-:Y:S02]  /*0360*/  @!P0 LEA.HI.X R27, R15, R21, R9, 0x2, P2 ;  /* 0x000000150f1b8211 */ /* 0x000fe400010f1409 */
[----:B------:R-:W0:Y:S03]  /*0370*/  LDC.64 R20, c[0x0][0x390] ;  /* 0x0000e400ff147b82 */ /* 0x000e260000000a00 */
[----:B------:R1:W-:Y:S04]  /*0380*/  @!P0 STG.E desc[UR6][R26.64], R0 ;  /* 0x000000001a008986 */ /* 0x0003e8000c101906 */
[----:B------:R-:W2:Y:S02]  /*0390*/  LDG.E R28, desc[UR6][R24.64] ;  /* 0x00000006181c7981 */ /* 0x000ea4000c1e1900 */
[----:B--2---:R-:W-:-:S04]  /*03a0*/  ISETP.GT.AND P0, PT, R28, R5, PT ;  /* 0x000000051c00720c */ /* 0x004fc80003f04270 */
[----:B------:R-:W-:-:S13]  /*03b0*/  ISETP.EQ.OR P0, PT, R28, RZ, P0 ;  /* 0x000000ff1c00720c */ /* 0x000fda0000702670 */
[----:B----4-:R-:W-:Y:S01]  /*03c0*/  @!P0 SHF.R.S32.HI R9, RZ, 0x1f, R6 ;  /* 0x0000001fff098819 */ /* 0x010fe20000011406 */
[----:B------:R-:W-:Y:S01]  /*03d0*/  @!P0 IMAD.MOV.U32 R17, RZ, RZ, 0x1 ;  /* 0x00000001ff118424 */ /* 0x000fe200078e00ff */
[----:B------:R-:W-:-:S04]  /*03e0*/  @!P0 IADD3 R11, P2, PT, R28, R6, RZ ;  /* 0x000000061c0b8210 */ /* 0x000fc80007f5e0ff */
[----:B------:R-:W-:Y:S02]  /*03f0*/  @!P0 LEA.HI.X.SX32 R28, R28, R9, 0x1, P2 ;  /* 0x000000091c1c8211 */ /* 0x000fe400010f0eff */
[----:B0-----:R-:W-:-:S04]  /*0400*/  @!P0 LEA R20, P2, R11, R20, 0x2 ;  /* 0x000000140b148211 */ /* 0x001fc800078410ff */
[----:B------:R-:W-:-:S05]  /*0410*/  @!P0 LEA.HI.X R21, R11, R21, R28, 0x2, P2 ;  /* 0x000000150b158211 */ /* 0x000fca00010f141c */
[----:B------:R0:W-:Y:S04]  /*0420*/  @!P0 STG.E desc[UR6][R20.64], R17 ;  /* 0x0000001114008986 */ /* 0x0001e8000c101906 */
[----:B------:R-:W2:Y:S01]  /*0430*/  @!P0 LDG.E R24, desc[UR6][R24.64] ;  /* 0x0000000618188981 */ /* 0x000ea2000c1e1900 */
[----:B------:R-:W-:-:S04]  /*0440*/  IADD3 R11, P3, PT, R0, R10, RZ ;  /* 0x0000000a000b7210 */ /* 0x000fc80007f7e0ff */
[----:B------:R-:W-:Y:S02]  /*0450*/  LEA.HI.X.SX32 R13, R10, R3, 0x1, P3 ;  /* 0x000000030a0d7211 */ /* 0x000fe400018f0eff */
[C---:B-1----:R-:W-:Y:S01]  /*0460*/  LEA R26, P3, R11.reuse, UR8, 0x2 ;  /* 0x000000080b1a7c11 */ /* 0x042fe2000f8610ff */
[----:B0-----:R-:W0:Y:S03]  /*0470*/  LDC.64 R20, c[0x0][0x398] ;  /* 0x0000e600ff147b82 */ /* 0x001e260000000a00 */
[----:B------:R-:W-:Y:S02]  /*0480*/  LEA.HI.X R27, R11, UR9, R13, 0x2, P3 ;  /* 0x000000090b1b7c11 */ /* 0x000fe400098f140d */
[----:B--2---:R-:W-:-:S04]  /*0490*/  @!P0 IADD3 R15, P2, PT, R24, R6, RZ ;  /* 0x00000006180f8210 */ /* 0x004fc80007f5e0ff */
[----:B------:R-:W-:Y:S02]  /*04a0*/  @!P0 LEA.HI.X.SX32 R9, R24, R9, 0x1, P2 ;  /* 0x0000000918098211 */ /* 0x000fe400010f0eff */
[----:B0-----:R-:W-:-:S04]  /*04b0*/  @!P0 LEA R28, P2, R15, R20, 0x2 ;  /* 0x000000140f1c8211 */ /* 0x001fc800078410ff */
[----:B------:R-:W-:Y:S02]  /*04c0*/  @!P0 LEA.HI.X R29, R15, R21, R9, 0x2, P2 ;  /* 0x000000150f1d8211 */ /* 0x000fe400010f1409 */
[----:B------:R-:W0:Y:S03]  /*04d0*/  LDC.64 R20, c[0x0][0x390] ;  /* 0x0000e400ff147b82 */ /* 0x000e260000000a00 */
[----:B------:R-:W-:Y:S04]  /*04e0*/  @!P0 STG.E desc[UR6][R28.64], R0 ;  /* 0x000000001c008986 */ /* 0x000fe8000c101906 */
[----:B------:R-:W2:Y:S02]  /*04f0*/  LDG.E R24, desc[UR6][R26.64] ;  /* 0x000000061a187981 */ /* 0x000ea4000c1e1900 */
[----:B--2---:R-:W-:-:S04]  /*0500*/  ISETP.GT.AND P0, PT, R24, R5, PT ;  /* 0x000000051800720c */ /* 0x004fc80003f04270 */
[----:B------:R-:W-:-:S13]  /*0510*/  ISETP.EQ.OR P0, PT, R24, RZ, P0 ;  /* 0x000000ff1800720c */ /* 0x000fda0000702670 */
[----:B------:R-:W-:Y:S01]  /*0520*/  @!P0 SHF.R.S32.HI R9, RZ, 0x1f, R12 ;  /* 0x0000001fff098819 */ /* 0x000fe2000001140c */
        /* <DEDUP_REMOVED lines=9> */
[C---:B------:R-:W-:Y:S01]  /*05c0*/  LEA R24, P3, R11.reuse, UR8, 0x2 ;  /* 0x000000080b187c11 */ /* 0x040fe2000f8610ff */
[----:B0-----:R-:W0:Y:S03]  /*05d0*/  LDC.64 R20, c[0x0][0x398] ;  /* 0x0000e600ff147b82 */ /* 0x001e260000000a00 */
[----:B------:R-:W-:Y:S02]  /*05e0*/  LEA.HI.X R25, R11, UR9, R13, 0x2, P3 ;  /* 0x000000090b197c11 */ /* 0x000fe400098f140d */
[----:B--2---:R-:W-:-:S04]  /*05f0*/  @!P0 IADD3 R15, P2, PT, R26, R12, RZ ;  /* 0x0000000c1a0f8210 */ /* 0x004fc80007f5e0ff */
        /* <DEDUP_REMOVED lines=13> */
[----:B------:R-:W-:Y:S02]  /*06d0*/  @!P0 LEA.HI.X R27, R11, R21, R13, 0x2, P2 ;  /* 0x000000150b1b8211 */ /* 0x000fe400010f140d */
[----:B------:R-:W0:Y:S03]  /*06e0*/  LDC.64 R20, c[0x0][0x398] ;  /* 0x0000e600ff147b82 */ /* 0x000e260000000a00 */
[----:B------:R3:W-:Y:S04]  /*06f0*/  @!P0 STG.E desc[UR6][R26.64], R15 ;  /* 0x0000000f1a008986 */ /* 0x0007e8000c101906 */
[----:B------:R-:W2:Y:S01]  /*0700*/  @!P0 LDG.E R24, desc[UR6][R24.64] ;  /* 0x0000000618188981 */ /* 0x000ea2000c1e1900 */
[----:B------:R-:W4:Y:S01]  /*0710*/  LDC R11, c[0x0][0x384] ;  /* 0x0000e100ff0b7b82 */ /* 0x000f220000000800 */
[----:B------:R-:W-:-:S02]  /*0720*/  VIADD R7, R7, 0x4 ;  /* 0x0000000407077836 */ /* 0x000fc40000000000 */
[C---:B------:R-:W-:Y:S02]  /*0730*/  IMAD R18, R5.reuse, 0x4, R18 ;  /* 0x0000000405127824 */ /* 0x040fe400078e0212 */
[C---:B------:R-:W-:Y:S02]  /*0740*/  IMAD R6, R5.reuse, 0x4, R6 ;  /* 0x0000000405067824 */ /* 0x040fe400078e0206 */
[----:B------:R-:W-:Y:S02]  /*0750*/  IMAD R12, R5, 0x4, R12 ;  /* 0x00000004050c7824 */ /* 0x000fe400078e020c */
[C---:B----4-:R-:W-:Y:S02]  /*0760*/  IMAD R8, R11.reuse, 0x4, R8 ;  /* 0x000000040b087824 */ /* 0x050fe400078e0208 */
[C---:B------:R-:W-:Y:S02]  /*0770*/  IMAD R10, R11.reuse, 0x4, R10 ;  /* 0x000000040b0a7824 */ /* 0x040fe400078e020a */
[----:B------:R-:W-:-:S02]  /*0780*/  IMAD R14, R11, 0x4, R14 ;  /* 0x000000040b0e7824 */ /* 0x000fc400078e020e */
[----:B------:R-:W-:Y:S01]  /*0790*/  IMAD R16, R11, 0x4, R16 ;  /* 0x000000040b107824 */ /* 0x000fe200078e0210 */
[----:B--2---:R-:W-:Y:S01]  /*07a0*/  @!P0 IADD3 R13, P2, PT, R24, R22, RZ ;  /* 0x00000016180d8210 */ /* 0x004fe20007f5e0ff */
[----:B------:R-:W-:-:S03]  /*07b0*/  IMAD R22, R5, 0x4, R22 ;  /* 0x0000000405167824 */ /* 0x000fc600078e0216 */
[----:B-1----:R-:W-:Y:S02]  /*07c0*/  @!P0 LEA.HI.X.SX32 R28, R24, R9, 0x1, P2 ;  /* 0x00000009181c8211 */ /* 0x002fe400010f0eff */
[----:B0-----:R-:W-:-:S04]  /*07d0*/  @!P0 LEA R20, P2, R13, R20, 0x2 ;  /* 0x000000140d148211 */ /* 0x001fc800078410ff */
[----:B------:R-:W-:-:S05]  /*07e0*/  @!P0 LEA.HI.X R21, R13, R21, R28, 0x2, P2 ;  /* 0x000000150d158211 */ /* 0x000fca00010f141c */
[----:B------:R3:W-:Y:S01]  /*07f0*/  @!P0 STG.E desc[UR6][R20.64], R0 ;  /* 0x0000000014008986 */ /* 0x0007e2000c101906 */
[----:B------:R-:W-:-:S13]  /*0800*/  ISETP.NE.AND P0, PT, R7, RZ, PT ;  /* 0x000000ff0700720c */ /* 0x000fda0003f05270 */
[----:B---3--:R-:W-:Y:S05]  /*0810*/  @P0 BRA `(.L_x_150) ;  /* 0xfffffff800700947 */ /* 0x008fea000383ffff */
.L_x_149:
[----:B0-----:R-:W-:Y:S05]  /*0820*/  @!P1 EXIT ;  /* 0x000000000000994d */ /* 0x001fea0003800000 */
[----:B------:R-:W0:Y:S01]  /*0830*/  LDC R6, c[0x0][0x3a8] ;  /* 0x0000ea00ff067b82 */ /* 0x000e220000000800 */
[----:B------:R-:W1:Y:S01]  /*0840*/  LDCU UR4, c[0x0][0x3a8] ;  /* 0x00007500ff0477ac */ /* 0x000e620008000800 */
[C---:B------:R-:W-:Y:S02]  /*0850*/  IMAD R12, R4.reuse, R11, RZ ;  /* 0x0000000b040c7224 */ /* 0x040fe400078e02ff */
[----:B------:R-:W-:Y:S01]  /*0860*/  IMAD.MOV R2, RZ, RZ, -R2 ;  /* 0x000000ffff027224 */ /* 0x000fe200078e0a02 */
[----:B------:R-:W2:Y:S03]  /*0870*/  LDCU.64 UR8, c[0x0][0x388] ;  /* 0x00007100ff0877ac */ /* 0x000ea60008000a00 */
[----:B------:R-:W3:Y:S01]  /*0880*/  LDC R7, c[0x0][0x384] ;  /* 0x0000e100ff077b82 */ /* 0x000ee20000000800 */
[----:B-1----:R-:W-:-:S07]  /*0890*/  IMAD R13, R4, UR4, RZ ;  /* 0x00000004040d7c24 */ /* 0x002fce000f8e02ff */
.L_x_151:
[----:B------:R-:W-:Y:S01]  /*08a0*/  IADD3 R5, P0, PT, R0, R12, RZ ;  /* 0x0000000c00057210 */ /* 0x000fe20007f1e0ff */
[----:B------:R-:W1:Y:S03]  /*08b0*/  LDC.64 R14, c[0x0][0x390] ;  /* 0x0000e400ff0e7b82 */ /* 0x000e660000000a00 */
[----:B------:R-:W-:Y:S02]  /*08c0*/  LEA.HI.X.SX32 R8, R12, R3, 0x1, P0 ;  /* 0x000000030c087211 */ /* 0x000fe400000f0eff */
[----:B--2---:R-:W-:-:S03]  /*08d0*/  LEA R4, P0, R5, UR8, 0x2 ;  /* 0x0000000805047c11 */ /* 0x004fc6000f8010ff */
[----:B------:R-:W2:Y:S01]  /*08e0*/  LDC.64 R16, c[0x0][0x398] ;  /* 0x0000e600ff107b82 */ /* 0x000ea20000000a00 */
[----:B------:R-:W-:-:S05]  /*08f0*/  LEA.HI.X R5, R5, UR9, R8, 0x2, P0 ;  /* 0x0000000905057c11 */ /* 0x000fca00080f1408 */
[----:B------:R-:W0:Y:S02]  /*0900*/  LDG.E R10, desc[UR6][R4.64] ;  /* 0x00000006040a7981 */ /* 0x000e24000c1e1900 */
[----:B0-----:R-:W-:-:S04]  /*0910*/  ISETP.GT.AND P0, PT, R10, R6, PT ;  /* 0x000000060a00720c */ /* 0x001fc80003f04270 */
[----:B------:R-:W-:-:S13]  /*0920*/  ISETP.EQ.OR P0, PT, R10, RZ, P0 ;  /* 0x000000ff0a00720c */ /* 0x000fda0000702670 */
[----:B------:R-:W-:Y:S02]  /*0930*/  @!P0 SHF.R.S32.HI R11, RZ, 0x1f, R13 ;  /* 0x0000001fff0b8819 */ /* 0x000fe4000001140d */
[----:B------:R-:W-:-:S04]  /*0940*/  @!P0 IADD3 R9, P1, PT, R10, R13, RZ ;  /* 0x0000000d0a098210 */ /* 0x000fc80007f3e0ff */
[----:B------:R-:W-:Y:S02]  /*0950*/  @!P0 LEA.HI.X.SX32 R10, R10, R11, 0x1, P1 ;  /* 0x0000000b0a0a8211 */ /* 0x000fe400008f0eff */
[----:B-1----:R-:W-:-:S04]  /*0960*/  @!P0 LEA R8, P1, R9, R14, 0x2 ;  /* 0x0000000e09088211 */ /* 0x002fc800078210ff */
[----:B------:R-:W-:Y:S01]  /*0970*/  @!P0 LEA.HI.X R9, R9, R15, R10, 0x2, P1 ;  /* 0x0000000f09098211 */ /* 0x000fe200008f140a */
[----:B------:R-:W-:-:S05]  /*0980*/  @!P0 IMAD.MOV.U32 R15, RZ, RZ, 0x1 ;  /* 0x00000001ff0f8424 */ /* 0x000fca00078e00ff */
[----:B------:R1:W-:Y:S04]  /*0990*/  @!P0 STG.E desc[UR6][R8.64], R15 ;  /* 0x0000000f08008986 */ /* 0x0003e8000c101906 */
[----:B------:R-:W4:Y:S01]  /*09a0*/  @!P0 LDG.E R4, desc[UR6][R4.64] ;  /* 0x0000000604048981 */ /* 0x000f22000c1e1900 */
[----:B------:R-:W-:Y:S02]  /*09b0*/  VIADD R2, R2, 0x1 ;  /* 0x0000000102027836 */ /* 0x000fe40000000000 */
[----:B---3--:R-:W-:Y:S01]  /*09c0*/  IMAD.IADD R12, R12, 0x1, R7 ;  /* 0x000000010c0c7824 */ /* 0x008fe200078e0207 */
[----:B----4-:R-:W-:Y:S01]  /*09d0*/  @!P0 IADD3 R14, P1, PT, R4, R13, RZ ;  /* 0x0000000d040e8210 */ /* 0x010fe20007f3e0ff */
[----:B------:R-:W-:-:S03]  /*09e0*/  IMAD.IADD R13, R13, 0x1, R6 ;  /* 0x000000010d0d7824 */ /* 0x000fc600078e0206 */
[----:B------:R-:W-:Y:S02]  /*09f0*/  @!P0 LEA.HI.X.SX32 R11, R4, R11, 0x1, P1 ;  /* 0x0000000b040b8211 */ /* 0x000fe400008f0eff */
[----:B--2---:R-:W-:-:S04]  /*0a00*/  @!P0 LEA R10, P1, R14, R16, 0x2 ;  /* 0x000000100e0a8211 */ /* 0x004fc800078210ff */
[----:B------:R-:W-:-:S05]  /*0a10*/  @!P0 LEA.HI.X R11, R14, R17, R11, 0x2, P1 ;  /* 0x000000110e0b8211 */ /* 0x000fca00008f140b */
[----:B------:R1:W-:Y:S01]  /*0a20*/  @!P0 STG.E desc[UR6][R10.64], R0 ;  /* 0x000000000a008986 */ /* 0x0003e2000c101906 */
[----:B------:R-:W-:-:S13]  /*0a30*/  ISETP.NE.AND P0, PT, R2, RZ, PT ;  /* 0x000000ff0200720c */ /* 0x000fda0003f05270 */
[----:B-1----:R-:W-:Y:S05]  /*0a40*/  @P0 BRA `(.L_x_151) ;  /* 0xfffffffc00940947 */ /* 0x002fea000383ffff */
[----:B------:R-:W-:Y:S05]  /*0a50*/  EXIT ;  /* 0x000000000000794d */ /* 0x000fea0003800000 */
.L_x_152:
        /* <DEDUP_REMOVED lines=10> */
.L_x_157:


//--------------------- .nv.global.init           --------------------------
	.section	.nv.global.init,"aw",@progbits
	.align	4
.nv.global.init:
	.type		__cudart_i2opi_f,@object
	.size		__cudart_i2opi_f,(.L_0 - __cudart_i2opi_f)
__cudart_i2opi_f:
        /*0000*/ 	.byte	0x41, 0x90, 0x43, 0x3c, 0x99, 0x95, 0x62, 0xdb, 0xc0, 0xdd, 0x34, 0xf5, 0xd1, 0x57, 0x27, 0xfc
        /*0010*/ 	.byte	0x29, 0x15, 0x44, 0x4e, 0x6e, 0x83, 0xf9, 0xa2
.L_0:


//--------------------- .nv.shared.reserved.0     --------------------------
	.section	.nv.shared.reserved.0,"aw",@nobits
	.weak		__nv_reservedSMEM_offset_0_alias
	.size		__nv_reservedSMEM_offset_0_alias, 0, 64
	.other		__nv_reservedSMEM_offset_0_alias,@"STO_CUDA_RESERVED_SHARED STV_DEFAULT"
__nv_reservedSMEM_offset_0_alias:
	.zero		0
	.zero		64


//--------------------- .nv.constant0._Z14box2map_kerneliiiiPKfS0_Pf --------------------------
	.section	.nv.constant0._Z14box2map_kerneliiiiPKfS0_Pf,"a",@progbits
	.sectionflags	@""
	.align	4
.nv.constant0._Z14box2map_kerneliiiiPKfS0_Pf:
	.zero		936


//--------------------- .nv.constant0._Z21calculate_miou_kernelPfPbPiii --------------------------
	.section	.nv.constant0._Z21calculate_miou_kernelPfPbPiii,"a",@progbits
	.sectionflags	@""
	.align	4
.nv.constant0._Z21calculate_miou_kernelPfPbPiii:
	.zero		928


//--------------------- .nv.constant0._Z32distrituted_sample_points_kerneliiiiiPfPbS_S_ --------------------------
	.section	.nv.constant0._Z32distrituted_sample_points_kerneliiiiiPfPbS_S_,"a",@progbits
	.sectionflags	@""
	.align	4
.nv.constant0._Z32distrituted_sample_points_kerneliiiiiPfPbS_S_:
	.zero		952


//--------------------- .nv.constant0._Z17points2box_kerneliiPKiPiS1_S1_ii --------------------------
	.section	.nv.constant0._Z17points2box_kerneliiPKiPiS1_S1_ii,"a",@progbits
	.sectionflags	@""
	.align	4
.nv.constant0._Z17points2box_kerneliiPKiPiS1_S1_ii:
	.zero		944


//--------------------- SYMBOLS --------------------------

	.type		.nv.reservedSmem.offset0,@object
	.size		.nv.reservedSmem.offset0,0x4
